	.headerflags	@"EF_CUDA_TEXMODE_UNIFIED EF_CUDA_64BIT_ADDRESS EF_CUDA_ACCELERATORS EF_CUDA_SM90 EF_CUDA_VIRTUAL_SM(EF_CUDA_SM90)"
	.elftype	@"ET_EXEC"


//--------------------- .nv.info                  --------------------------
	.section	.nv.info,"",@"SHT_CUDA_INFO"
	.align	4


	//----- nvinfo : EIATTR_REGCOUNT
	.align		4
        /*0000*/ 	.byte	0x04, 0x2f
        /*0002*/ 	.short	(.L_1 - .L_0)
	.align		4
.L_0:
        /*0004*/ 	.word	index@(triton_poi_fused_max_pool2d_with_indices_9)
        /*0008*/ 	.word	0x00000060


	//----- nvinfo : EIATTR_MIN_STACK_SIZE
	.align		4
.L_1:
        /*000c*/ 	.byte	0x04, 0x12
        /*000e*/ 	.short	(.L_3 - .L_2)
	.align		4
.L_2:
        /*0010*/ 	.word	index@(triton_poi_fused_max_pool2d_with_indices_9)
        /*0014*/ 	.word	0x00000000


	//----- nvinfo : EIATTR_FRAME_SIZE
	.align		4
.L_3:
        /*0018*/ 	.byte	0x04, 0x11
        /*001a*/ 	.short	(.L_5 - .L_4)
	.align		4
.L_4:
        /*001c*/ 	.word	index@(triton_poi_fused_max_pool2d_with_indices_9)
        /*0020*/ 	.word	0x00000000


	//----- nvinfo : EIATTR_MIN_STACK_SIZE
	.align		4
.L_5:
        /*0024*/ 	.byte	0x04, 0x12
        /*0026*/ 	.short	(.L_7 - .L_6)
	.align		4
.L_6:
        /*0028*/ 	.word	index@(triton_poi_fused_max_pool2d_with_indices_9)
        /*002c*/ 	.word	0x00000000
.L_7:


//--------------------- .nv.info.triton_poi_fused_max_pool2d_with_indices_9 --------------------------
	.section	.nv.info.triton_poi_fused_max_pool2d_with_indices_9,"",@"SHT_CUDA_INFO"
	.sectionflags	@""
	.align	4


	//----- nvinfo : EIATTR_CUDA_API_VERSION
	.align		4
        /*0000*/ 	.byte	0x04, 0x37
        /*0002*/ 	.short	(.L_9 - .L_8)
.L_8:
        /*0004*/ 	.word	0x0000007c


	//----- nvinfo : EIATTR_KPARAM_INFO
	.align		4
.L_9:
        /*0008*/ 	.byte	0x04, 0x17
        /*000a*/ 	.short	(.L_11 - .L_10)
.L_10:
        /*000c*/ 	.word	0x00000000
        /*0010*/ 	.short	0x0004
        /*0012*/ 	.short	0x001c
        /*0014*/ 	.byte	0x00, 0xf0, 0x11, 0x00


	//----- nvinfo : EIATTR_KPARAM_INFO
	.align		4
.L_11:
        /*0018*/ 	.byte	0x04, 0x17
        /*001a*/ 	.short	(.L_13 - .L_12)
.L_12:
        /*001c*/ 	.word	0x00000000
        /*0020*/ 	.short	0x0003
        /*0022*/ 	.short	0x0018
        /*0024*/ 	.byte	0x00, 0xf0, 0x11, 0x00


	//----- nvinfo : EIATTR_KPARAM_INFO
	.align		4
.L_13:
        /*0028*/ 	.byte	0x04, 0x17
        /*002a*/ 	.short	(.L_15 - .L_14)
.L_14:
        /*002c*/ 	.word	0x00000000
        /*0030*/ 	.short	0x0002
        /*0032*/ 	.short	0x0010
        /*0034*/ 	.byte	0x00, 0xf4, 0x21, 0x00


	//----- nvinfo : EIATTR_KPARAM_INFO
	.align		4
.L_15:
        /*0038*/ 	.byte	0x04, 0x17
        /*003a*/ 	.short	(.L_17 - .L_16)
.L_16:
        /*003c*/ 	.word	0x00000000
        /*0040*/ 	.short	0x0001
        /*0042*/ 	.short	0x0008
        /*0044*/ 	.byte	0x00, 0xf4, 0x21, 0x00


	//----- nvinfo : EIATTR_KPARAM_INFO
	.align		4
.L_17:
        /*0048*/ 	.byte	0x04, 0x17
        /*004a*/ 	.short	(.L_19 - .L_18)
.L_18:
        /*004c*/ 	.word	0x00000000
        /*0050*/ 	.short	0x0000
        /*0052*/ 	.short	0x0000
        /*0054*/ 	.byte	0x00, 0xf4, 0x21, 0x00


	//----- nvinfo : EIATTR_SPARSE_MMA_MASK
	.align		4
.L_19:
        /*0058*/ 	.byte	0x03, 0x50
        /*005a*/ 	.short	0x0000


	//----- nvinfo : EIATTR_MAXREG_COUNT
	.align		4
        /*005c*/ 	.byte	0x03, 0x1b
        /*005e*/ 	.short	0x00ff


	//----- nvinfo : EIATTR_EXIT_INSTR_OFFSETS
	.align		4
        /*0060*/ 	.byte	0x04, 0x1c
        /*0062*/ 	.short	(.L_21 - .L_20)


	//   ....[0]....
.L_20:
        /*0064*/ 	.word	0x000036a0


	//   ....[1]....
        /*0068*/ 	.word	0x000036d0


	//----- nvinfo : EIATTR_REQNTID
	.align		4
.L_21:
        /*006c*/ 	.byte	0x04, 0x10
        /*006e*/ 	.short	(.L_23 - .L_22)
.L_22:
        /*0070*/ 	.word	0x00000080
        /*0074*/ 	.word	0x00000001
        /*0078*/ 	.word	0x00000001


	//----- nvinfo : EIATTR_CBANK_PARAM_SIZE
	.align		4
.L_23:
        /*007c*/ 	.byte	0x03, 0x19
        /*007e*/ 	.short	0x0020


	//----- nvinfo : EIATTR_PARAM_CBANK
	.align		4
        /*0080*/ 	.byte	0x04, 0x0a
        /*0082*/ 	.short	(.L_25 - .L_24)
	.align		4
.L_24:
        /*0084*/ 	.word	index@(.nv.constant0.triton_poi_fused_max_pool2d_with_indices_9)
        /*0088*/ 	.short	0x0210
        /*008a*/ 	.short	0x0020


	//----- nvinfo : EIATTR_SW_WAR
	.align		4
.L_25:
        /*008c*/ 	.byte	0x04, 0x36
        /*008e*/ 	.short	(.L_27 - .L_26)
.L_26:
        /*0090*/ 	.word	0x00000008
.L_27:


//--------------------- .nv.callgraph             --------------------------
	.section	.nv.callgraph,"",@"SHT_CUDA_CALLGRAPH"
	.align	4
	.sectionentsize	8
	.align		4
        /*0000*/ 	.word	0x00000000
	.align		4
        /*0004*/ 	.word	0xffffffff
	.align		4
        /*0008*/ 	.word	0x00000000
	.align		4
        /*000c*/ 	.word	0xfffffffe
	.align		4
        /*0010*/ 	.word	0x00000000
	.align		4
        /*0014*/ 	.word	0xfffffffd
	.align		4
        /*0018*/ 	.word	0x00000000
	.align		4
        /*001c*/ 	.word	0xfffffffc


//--------------------- .text.triton_poi_fused_max_pool2d_with_indices_9 --------------------------
	.section	.text.triton_poi_fused_max_pool2d_with_indices_9,"ax",@progbits
	.sectionflags	@"SHF_BARRIERS=1"
	.align	128
        .global         triton_poi_fused_max_pool2d_with_indices_9
        .type           triton_poi_fused_max_pool2d_with_indices_9,@function
        .size           triton_poi_fused_max_pool2d_with_indices_9,(.L_x_1 - triton_poi_fused_max_pool2d_with_indices_9)
        .other          triton_poi_fused_max_pool2d_with_indices_9,@"STO_CUDA_ENTRY STV_DEFAULT"
triton_poi_fused_max_pool2d_with_indices_9:
.text.triton_poi_fused_max_pool2d_with_indices_9:
[----:B------:R-:W0:Y:S01]  /*0000*/  LDC R1, c[0x0][0x28] ;  /* 0x00000a00ff017b82 */ /* 0x000e220000000800 */
[----:B------:R-:W1:Y:S07]  /*0010*/  S2R R12, SR_CTAID.X ;  /* 0x00000000000c7919 */ /* 0x000e6e0000002500 */
[----:B------:R-:W2:Y:S01]  /*0020*/  LDC.64 R42, c[0x0][0x210] ;  /* 0x00008400ff2a7b82 */ /* 0x000ea20000000a00 */
[----:B------:R-:W-:Y:S01]  /*0030*/  CS2R R74, SRZ ;  /* 0x00000000004a7805 */ /* 0x000fe2000001ff00 */
[----:B------:R-:W-:Y:S01]  /*0040*/  IMAD.MOV.U32 R8, RZ, RZ, RZ ;  /* 0x000000ffff087224 */ /* 0x000fe200078e00ff */
[----:B------:R-:W3:Y:S01]  /*0050*/  S2R R9, SR_TID.X ;  /* 0x0000000000097919 */ /* 0x000ee20000002100 */
[----:B------:R-:W-:Y:S01]  /*0060*/  ULDC.64 UR6, c[0x0][0x208] ;  /* 0x0000820000067ab9 */ /* 0x000fe20000000a00 */
[----:B------:R-:W4:Y:S01]  /*0070*/  S2R R14, SR_CTAID.Y ;  /* 0x00000000000e7919 */ /* 0x000f220000002600 */
[----:B------:R-:W-:-:S02]  /*0080*/  IMAD.MOV.U32 R10, RZ, RZ, RZ ;  /* 0x000000ffff0a7224 */ /* 0x000fc400078e00ff */
[----:B------:R-:W-:Y:S01]  /*0090*/  IMAD.MOV.U32 R81, RZ, RZ, RZ ;  /* 0x000000ffff517224 */ /* 0x000fe200078e00ff */
[----:B------:R-:W-:Y:S01]  /*00a0*/  CS2R R64, SRZ ;  /* 0x0000000000407805 */ /* 0x000fe2000001ff00 */
[----:B------:R-:W-:Y:S01]  /*00b0*/  IMAD.MOV.U32 R41, RZ, RZ, RZ ;  /* 0x000000ffff297224 */ /* 0x000fe200078e00ff */
[----:B------:R-:W-:Y:S02]  /*00c0*/  CS2R R60, SRZ ;  /* 0x00000000003c7805 */ /* 0x000fe4000001ff00 */
[----:B------:R-:W-:Y:S02]  /*00d0*/  CS2R R38, SRZ ;  /* 0x0000000000267805 */ /* 0x000fe4000001ff00 */
[----:B------:R-:W-:Y:S02]  /*00e0*/  CS2R R58, SRZ ;  /* 0x00000000003a7805 */ /* 0x000fe4000001ff00 */
[----:B------:R-:W-:Y:S02]  /*00f0*/  CS2R R72, SRZ ;  /* 0x0000000000487805 */ /* 0x000fe4000001ff00 */
[----:B------:R-:W-:Y:S01]  /*0100*/  CS2R R70, SRZ ;  /* 0x0000000000467805 */ /* 0x000fe2000001ff00 */
[----:B------:R-:W-:-:S02]  /*0110*/  IMAD.MOV.U32 R32, RZ, RZ, RZ ;  /* 0x000000ffff207224 */ /* 0x000fc400078e00ff */
[----:B------:R-:W-:Y:S01]  /*0120*/  IMAD.MOV.U32 R25, RZ, RZ, RZ ;  /* 0x000000ffff197224 */ /* 0x000fe200078e00ff */
[----:B------:R-:W-:Y:S02]  /*0130*/  CS2R R56, SRZ ;  /* 0x0000000000387805 */ /* 0x000fe4000001ff00 */
[----:B------:R-:W-:Y:S02]  /*0140*/  CS2R R36, SRZ ;  /* 0x0000000000247805 */ /* 0x000fe4000001ff00 */
[----:B------:R-:W-:Y:S02]  /*0150*/  CS2R R76, SRZ ;  /* 0x00000000004c7805 */ /* 0x000fe4000001ff00 */
[----:B------:R-:W-:Y:S01]  /*0160*/  CS2R R68, SRZ ;  /* 0x0000000000447805 */ /* 0x000fe2000001ff00 */
[----:B------:R-:W-:Y:S01]  /*0170*/  IMAD.MOV.U32 R66, RZ, RZ, RZ ;  /* 0x000000ffff427224 */ /* 0x000fe200078e00ff */
[----:B------:R-:W-:Y:S02]  /*0180*/  CS2R R54, SRZ ;  /* 0x0000000000367805 */ /* 0x000fe4000001ff00 */
[----:B------:R-:W-:Y:S01]  /*0190*/  CS2R R78, SRZ ;  /* 0x00000000004e7805 */ /* 0x000fe2000001ff00 */
[----:B------:R-:W5:Y:S01]  /*01a0*/  S2UR UR5, SR_CgaCtaId ;  /* 0x00000000000579c3 */ /* 0x000f620000008800 */
[----:B------:R-:W-:Y:S01]  /*01b0*/  UMOV UR4, 0x400 ;  /* 0x0000040000047882 */ /* 0x000fe20000000000 */
[----:B------:R-:W-:Y:S01]  /*01c0*/  ULDC.64 UR8, c[0x0][0x220] ;  /* 0x0000880000087ab9 */ /* 0x000fe20000000a00 */
[----:B-1----:R-:W-:Y:S01]  /*01d0*/  IMAD.SHL.U32 R12, R12, 0x10, RZ ;  /* 0x000000100c0c7824 */ /* 0x002fe200078e00ff */
[----:B---3--:R-:W-:-:S04]  /*01e0*/  SHF.R.U32.HI R3, RZ, 0x4, R9 ;  /* 0x00000004ff037819 */ /* 0x008fc80000011609 */
[----:B------:R-:W-:Y:S01]  /*01f0*/  LOP3.LUT R0, R12, 0xf, R9, 0xf8, !PT ;  /* 0x0000000f0c007812 */ /* 0x000fe200078ef809 */
[----:B----4-:R-:W-:Y:S01]  /*0200*/  IMAD.SHL.U32 R14, R14, 0x40, RZ ;  /* 0x000000400e0e7824 */ /* 0x010fe200078e00ff */
[----:B------:R-:W-:-:S03]  /*0210*/  SGXT.U32 R3, R3, 0x3 ;  /* 0x000000030303781a */ /* 0x000fc60000000000 */
[C---:B------:R-:W-:Y:S01]  /*0220*/  IMAD.HI R2, R0.reuse, 0x55555556, RZ ;  /* 0x5555555600027827 */ /* 0x040fe200078e02ff */
[----:B------:R-:W-:Y:S02]  /*0230*/  ISETP.GE.AND P1, PT, R0, 0x9, PT ;  /* 0x000000090000780c */ /* 0x000fe40003f26270 */
[----:B------:R-:W-:Y:S02]  /*0240*/  LOP3.LUT R13, R14, 0x8, R3, 0xfe, !PT ;  /* 0x000000080e0d7812 */ /* 0x000fe400078efe03 */
[----:B------:R-:W-:Y:S02]  /*0250*/  LEA.HI R5, R2, R2, RZ, 0x1 ;  /* 0x0000000202057211 */ /* 0x000fe400078f08ff */
[----:B------:R-:W-:-:S03]  /*0260*/  ISETP.LT.AND P3, PT, R13, 0x300, !P1 ;  /* 0x000003000d00780c */ /* 0x000fc60004f61270 */
[----:B------:R-:W-:-:S04]  /*0270*/  IMAD R2, R5, -0x3, R0 ;  /* 0xfffffffd05027824 */ /* 0x000fc800078e0200 */
[----:B------:R-:W-:Y:S01]  /*0280*/  IMAD R2, R5, 0x7, R2 ;  /* 0x0000000705027824 */ /* 0x000fe200078e0202 */
[----:B------:R-:W-:-:S03]  /*0290*/  LOP3.LUT R5, R14, R3, RZ, 0xfc, !PT ;  /* 0x000000030e057212 */ /* 0x000fc600078efcff */
[----:B------:R-:W-:Y:S01]  /*02a0*/  IMAD.SHL.U32 R4, R2, 0x2, RZ ;  /* 0x0000000202047824 */ /* 0x000fe200078e00ff */
[----:B------:R-:W-:-:S03]  /*02b0*/  ISETP.LT.AND P2, PT, R5, 0x300, !P1 ;  /* 0x000003000500780c */ /* 0x000fc60004f41270 */
[----:B------:R-:W-:Y:S02]  /*02c0*/  VIADD R30, R4, 0x1 ;  /* 0x00000001041e7836 */ /* 0x000fe40000000000 */
[C---:B------:R-:W-:Y:S02]  /*02d0*/  IMAD R7, R5.reuse, 0x31, R4 ;  /* 0x0000003105077824 */ /* 0x040fe400078e0204 */
[----:B------:R-:W-:Y:S02]  /*02e0*/  IMAD R19, R5, 0x31, R30 ;  /* 0x0000003105137824 */ /* 0x000fe400078e021e */
[----:B--2---:R-:W-:-:S04]  /*02f0*/  IMAD.WIDE R6, R7, 0x4, R42 ;  /* 0x0000000407067825 */ /* 0x004fc800078e022a */
[----:B------:R-:W-:Y:S01]  /*0300*/  IMAD.WIDE R18, R19, 0x4, R42 ;  /* 0x0000000413127825 */ /* 0x000fe200078e022a */
[----:B------:R1:W2:Y:S03]  /*0310*/  @P2 LDG.E.EL R75, desc[UR6][R6.64] ;  /* 0x00000006064b2981 */ /* 0x0002a6000c2e1900 */
[C---:B------:R-:W-:Y:S01]  /*0320*/  IMAD R17, R13.reuse, 0x31, R4 ;  /* 0x000000310d117824 */ /* 0x040fe200078e0204 */
[----:B------:R-:W2:Y:S01]  /*0330*/  @P2 LDG.E.EL R8, desc[UR6][R18.64] ;  /* 0x0000000612082981 */ /* 0x000ea2000c2e1900 */
[----:B------:R-:W-:Y:S01]  /*0340*/  IMAD R21, R13, 0x31, R30 ;  /* 0x000000310d157824 */ /* 0x000fe200078e021e */
[----:B------:R-:W-:Y:S01]  /*0350*/  LOP3.LUT R0, R14, 0x10, R3, 0xfe, !PT ;  /* 0x000000100e007812 */ /* 0x000fe200078efe03 */
[----:B------:R-:W-:-:S04]  /*0360*/  IMAD.WIDE R16, R17, 0x4, R42 ;  /* 0x0000000411107825 */ /* 0x000fc800078e022a */
[----:B------:R-:W-:-:S04]  /*0370*/  IMAD.WIDE R20, R21, 0x4, R42 ;  /* 0x0000000415147825 */ /* 0x000fc800078e022a */
[----:B------:R-:W-:Y:S01]  /*0380*/  IMAD R11, R5, 0x31, RZ ;  /* 0x00000031050b7824 */ /* 0x000fe200078e02ff */
[----:B------:R-:W-:Y:S01]  /*0390*/  ISETP.LT.AND P4, PT, R0, 0x300, !P1 ;  /* 0x000003000000780c */ /* 0x000fe20004f81270 */
[----:B------:R-:W-:Y:S01]  /*03a0*/  VIADD R24, R4, 0x2 ;  /* 0x0000000204187836 */ /* 0x000fe20000000000 */
[----:B------:R3:W4:Y:S01]  /*03b0*/  @P3 LDG.E.EL R10, desc[UR6][R16.64] ;  /* 0x00000006100a3981 */ /* 0x000722000c2e1900 */
[----:B------:R-:W-:-:S03]  /*03c0*/  VIADD R85, R11, 0x310 ;  /* 0x000003100b557836 */ /* 0x000fc60000000000 */
[----:B------:R5:W4:Y:S01]  /*03d0*/  @P3 LDG.E.EL R81, desc[UR6][R20.64] ;  /* 0x0000000614513981 */ /* 0x000b22000c2e1900 */
[----:B------:R-:W-:Y:S02]  /*03e0*/  IMAD R23, R5, 0x31, R24 ;  /* 0x0000003105177824 */ /* 0x000fe400078e0218 */
[----:B-1----:R-:W-:Y:S02]  /*03f0*/  IMAD.IADD R7, R4, 0x1, R85 ;  /* 0x0000000104077824 */ /* 0x002fe400078e0255 */
[----:B---3--:R-:W-:Y:S02]  /*0400*/  IMAD.IADD R17, R85, 0x1, R30 ;  /* 0x0000000155117824 */ /* 0x008fe400078e021e */
[----:B------:R-:W-:-:S04]  /*0410*/  IMAD.WIDE R22, R23, 0x4, R42 ;  /* 0x0000000417167825 */ /* 0x000fc800078e022a */
[--C-:B------:R-:W-:Y:S01]  /*0420*/  IMAD.WIDE R6, R7, 0x4, R42.reuse ;  /* 0x0000000407067825 */ /* 0x100fe200078e022a */
[----:B------:R1:W3:Y:S03]  /*0430*/  @P2 LDG.E.EL R41, desc[UR6][R22.64] ;  /* 0x0000000616292981 */ /* 0x0002e6000c2e1900 */
[----:B------:R-:W-:Y:S01]  /*0440*/  IMAD.WIDE R16, R17, 0x4, R42 ;  /* 0x0000000411107825 */ /* 0x000fe200078e022a */
[----:B------:R1:W2:Y:S03]  /*0450*/  @P4 LDG.E.EL R65, desc[UR6][R6.64] ;  /* 0x0000000606414981 */ /* 0x0002a6000c2e1900 */
[----:B------:R-:W-:Y:S01]  /*0460*/  IMAD R19, R13, 0x31, R24 ;  /* 0x000000310d137824 */ /* 0x000fe200078e0218 */
[----:B------:R1:W2:Y:S03]  /*0470*/  @P4 LDG.E.EL R64, desc[UR6][R16.64] ;  /* 0x0000000610404981 */ /* 0x0002a6000c2e1900 */
[----:B------:R-:W-:-:S04]  /*0480*/  IMAD.WIDE R18, R19, 0x4, R42 ;  /* 0x0000000413127825 */ /* 0x000fc800078e022a */
[----:B------:R-:W-:Y:S01]  /*0490*/  VIADD R40, R4, 0x7 ;  /* 0x0000000704287836 */ /* 0x000fe20000000000 */
[----:B------:R-:W2:Y:S03]  /*04a0*/  @P3 LDG.E.EL R60, desc[UR6][R18.64] ;  /* 0x00000006123c3981 */ /* 0x000ea6000c2e1900 */
[--C-:B0----5:R-:W-:Y:S02]  /*04b0*/  IMAD R21, R5, 0x31, R40.reuse ;  /* 0x0000003105157824 */ /* 0x121fe400078e0228 */
[----:B-1----:R-:W-:Y:S02]  /*04c0*/  IMAD R23, R13, 0x31, R40 ;  /* 0x000000310d177824 */ /* 0x002fe400078e0228 */
[----:B------:R-:W-:-:S04]  /*04d0*/  IMAD.WIDE R20, R21, 0x4, R42 ;  /* 0x0000000415147825 */ /* 0x000fc800078e022a */
[----:B------:R-:W-:Y:S01]  /*04e0*/  IMAD.WIDE R22, R23, 0x4, R42 ;  /* 0x0000000417167825 */ /* 0x000fe200078e022a */
[----:B------:R0:W5:Y:S04]  /*04f0*/  @P2 LDG.E.EL R74, desc[UR6][R20.64] ;  /* 0x00000006144a2981 */ /* 0x000168000c2e1900 */
[----:B------:R-:W2:Y:S01]  /*0500*/  @P3 LDG.E.EL R39, desc[UR6][R22.64] ;  /* 0x0000000616273981 */ /* 0x000ea2000c2e1900 */
[----:B------:R-:W-:Y:S01]  /*0510*/  IMAD.IADD R7, R85, 0x1, R24 ;  /* 0x0000000155077824 */ /* 0x000fe200078e0218 */
[----:B------:R-:W-:Y:S02]  /*0520*/  CS2R R16, SRZ ;  /* 0x0000000000107805 */ /* 0x000fe4000001ff00 */
[----:B------:R-:W-:Y:S01]  /*0530*/  LOP3.LUT R0, R14, 0x18, R3, 0xfe, !PT ;  /* 0x000000180e007812 */ /* 0x000fe200078efe03 */
[----:B------:R-:W-:-:S03]  /*0540*/  IMAD.WIDE R6, R7, 0x4, R42 ;  /* 0x0000000407067825 */ /* 0x000fc600078e022a */
[----:B------:R-:W-:Y:S01]  /*0550*/  ISETP.LT.AND P5, PT, R0, 0x300, !P1 ;  /* 0x000003000000780c */ /* 0x000fe20004fa1270 */
[----:B------:R-:W-:Y:S01]  /*0560*/  VIADD R89, R11, 0x498 ;  /* 0x000004980b597836 */ /* 0x000fe20000000000 */
[----:B------:R1:W2:Y:S03]  /*0570*/  @P4 LDG.E.EL R17, desc[UR6][R6.64] ;  /* 0x0000000606114981 */ /* 0x0002a6000c2e1900 */
[----:B------:R-:W-:Y:S02]  /*0580*/  IMAD.IADD R15, R4, 0x1, R89 ;  /* 0x00000001040f7824 */ /* 0x000fe400078e0259 */
[----:B0-----:R-:W-:-:S04]  /*0590*/  IMAD.IADD R21, R89, 0x1, R30 ;  /* 0x0000000159157824 */ /* 0x001fc800078e021e */
[----:B------:R-:W-:-:S04]  /*05a0*/  IMAD.WIDE R20, R21, 0x4, R42 ;  /* 0x0000000415147825 */ /* 0x000fc800078e022a */
[----:B-1----:R-:W-:Y:S01]  /*05b0*/  IMAD.WIDE R6, R15, 0x4, R42 ;  /* 0x000000040f067825 */ /* 0x002fe200078e022a */
[----:B------:R0:W2:Y:S04]  /*05c0*/  @P5 LDG.E.EL R58, desc[UR6][R20.64] ;  /* 0x00000006143a5981 */ /* 0x0000a8000c2e1900 */
[----:B------:R-:W2:Y:S01]  /*05d0*/  @P5 LDG.E.EL R73, desc[UR6][R6.64] ;  /* 0x0000000606495981 */ /* 0x000ea2000c2e1900 */
[----:B------:R-:W-:-:S04]  /*05e0*/  IMAD.IADD R27, R85, 0x1, R40 ;  /* 0x00000001551b7824 */ /* 0x000fc800078e0228 */
[----:B------:R-:W-:-:S05]  /*05f0*/  IMAD.WIDE R26, R27, 0x4, R42 ;  /* 0x000000041b1a7825 */ /* 0x000fca00078e022a */
[----:B------:R-:W2:Y:S01]  /*0600*/  @P4 LDG.E.EL R38, desc[UR6][R26.64] ;  /* 0x000000061a264981 */ /* 0x000ea2000c2e1900 */
[----:B------:R-:W-:Y:S02]  /*0610*/  IMAD.IADD R23, R89, 0x1, R24 ;  /* 0x0000000159177824 */ /* 0x000fe400078e0218 */
[----:B------:R-:W-:Y:S02]  /*0620*/  VIADD R50, R4, 0x8 ;  /* 0x0000000804327836 */ /* 0x000fe40000000000 */
[----:B------:R-:W-:Y:S01]  /*0630*/  IMAD.WIDE R22, R23, 0x4, R42 ;  /* 0x0000000417167825 */ /* 0x000fe200078e022a */
[----:B------:R-:W-:-:S03]  /*0640*/  LOP3.LUT R2, R14, 0x20, R3, 0xfe, !PT ;  /* 0x000000200e027812 */ /* 0x000fc600078efe03 */
[----:B------:R-:W-:Y:S01]  /*0650*/  VIADD R80, R4, 0x9 ;  /* 0x0000000904507836 */ /* 0x000fe20000000000 */
[----:B------:R1:W2:Y:S01]  /*0660*/  @P5 LDG.E.EL R70, desc[UR6][R22.64] ;  /* 0x0000000616465981 */ /* 0x0002a2000c2e1900 */
[----:B0-----:R-:W-:Y:S01]  /*0670*/  IMAD R21, R5, 0x31, R50 ;  /* 0x0000003105157824 */ /* 0x001fe200078e0232 */
[----:B------:R-:W-:Y:S01]  /*0680*/  ISETP.LT.AND P6, PT, R2, 0x300, !P1 ;  /* 0x000003000200780c */ /* 0x000fe20004fc1270 */
[----:B------:R-:W-:Y:S02]  /*0690*/  VIADD R83, R11, 0x620 ;  /* 0x000006200b537836 */ /* 0x000fe40000000000 */
[----:B------:R-:W-:-:S04]  /*06a0*/  IMAD.WIDE R20, R21, 0x4, R42 ;  /* 0x0000000415147825 */ /* 0x000fc800078e022a */
[----:B-1----:R-:W-:Y:S01]  /*06b0*/  IMAD R23, R5, 0x31, R80 ;  /* 0x0000003105177824 */ /* 0x002fe200078e0250 */
[----:B------:R0:W2:Y:S01]  /*06c0*/  @P2 LDG.E.EL R32, desc[UR6][R20.64] ;  /* 0x0000000614202981 */ /* 0x0000a2000c2e1900 */
[----:B------:R-:W-:Y:S02]  /*06d0*/  IMAD.IADD R15, R4, 0x1, R83 ;  /* 0x00000001040f7824 */ /* 0x000fe400078e0253 */
[----:B------:R-:W-:-:S04]  /*06e0*/  IMAD.WIDE R22, R23, 0x4, R42 ;  /* 0x0000000417167825 */ /* 0x000fc800078e022a */
[----:B------:R-:W-:Y:S01]  /*06f0*/  IMAD.IADD R19, R83, 0x1, R30 ;  /* 0x0000000153137824 */ /* 0x000fe200078e021e */
[----:B------:R1:W2:Y:S01]  /*0700*/  @P2 LDG.E.EL R25, desc[UR6][R22.64] ;  /* 0x0000000616192981 */ /* 0x0002a2000c2e1900 */
[----:B------:R-:W-:Y:S01]  /*0710*/  VIADD R2, R4, 0xe ;  /* 0x0000000e04027836 */ /* 0x000fe20000000000 */
[----:B------:R-:W-:Y:S01]  /*0720*/  LOP3.LUT R0, R14, 0x28, R3, 0xfe, !PT ;  /* 0x000000280e007812 */ /* 0x000fe200078efe03 */
[----:B0-----:R-:W-:-:S04]  /*0730*/  IMAD.WIDE R20, R15, 0x4, R42 ;  /* 0x000000040f147825 */ /* 0x001fc800078e022a */
[----:B-1----:R-:W-:Y:S01]  /*0740*/  IMAD.WIDE R22, R19, 0x4, R42 ;  /* 0x0000000413167825 */ /* 0x002fe200078e022a */
[----:B------:R-:W-:Y:S01]  /*0750*/  ISETP.LT.AND P0, PT, R0, 0x300, !P1 ;  /* 0x000003000000780c */ /* 0x000fe20004f01270 */
[----:B------:R-:W2:Y:S02]  /*0760*/  @P6 LDG.E.EL R71, desc[UR6][R20.64] ;  /* 0x0000000614476981 */ /* 0x000ea4000c2e1900 */
[----:B------:R-:W-:Y:S02]  /*0770*/  IMAD R27, R5, 0x31, R2 ;  /* 0x00000031051b7824 */ /* 0x000fe400078e0202 */
[----:B------:R-:W2:Y:S01]  /*0780*/  @P6 LDG.E.EL R56, desc[UR6][R22.64] ;  /* 0x0000000616386981 */ /* 0x000ea2000c2e1900 */
[C---:B------:R-:W-:Y:S02]  /*0790*/  VIADD R0, R4.reuse, 0xf ;  /* 0x0000000f04007836 */ /* 0x040fe40000000000 */
[----:B------:R-:W-:Y:S02]  /*07a0*/  VIADD R6, R4, 0x10 ;  /* 0x0000001004067836 */ /* 0x000fe40000000000 */
[----:B------:R-:W-:-:S02]  /*07b0*/  IMAD.MOV.U32 R18, RZ, RZ, RZ ;  /* 0x000000ffff127224 */ /* 0x000fc400078e00ff */
[----:B------:R-:W-:-:S04]  /*07c0*/  IMAD.WIDE R26, R27, 0x4, R42 ;  /* 0x000000041b1a7825 */ /* 0x000fc800078e022a */
[C---:B------:R-:W-:Y:S01]  /*07d0*/  IMAD R29, R5.reuse, 0x31, R0 ;  /* 0x00000031051d7824 */ /* 0x040fe200078e0200 */
[----:B------:R0:W2:Y:S01]  /*07e0*/  @P2 LDG.E.EL R18, desc[UR6][R26.64] ;  /* 0x000000061a122981 */ /* 0x0000a2000c2e1900 */
[----:B------:R-:W-:Y:S02]  /*07f0*/  IMAD R35, R5, 0x31, R6 ;  /* 0x0000003105237824 */ /* 0x000fe400078e0206 */
[----:B------:R-:W-:Y:S02]  /*0800*/  IMAD.IADD R31, R89, 0x1, R40 ;  /* 0x00000001591f7824 */ /* 0x000fe400078e0228 */
[----:B------:R-:W-:Y:S01]  /*0810*/  IMAD.WIDE R28, R29, 0x4, R42 ;  /* 0x000000041d1c7825 */ /* 0x000fe200078e022a */
[----:B------:R-:W-:-:S03]  /*0820*/  LOP3.LUT R5, R14, 0x30, R3, 0xfe, !PT ;  /* 0x000000300e057812 */ /* 0x000fc600078efe03 */
[--C-:B------:R-:W-:Y:S01]  /*0830*/  IMAD.WIDE R34, R35, 0x4, R42.reuse ;  /* 0x0000000423227825 */ /* 0x100fe200078e022a */
[----:B------:R-:W-:Y:S01]  /*0840*/  LOP3.LUT R7, R14, 0x38, R3, 0xfe, !PT ;  /* 0x000000380e077812 */ /* 0x000fe200078efe03 */
[----:B------:R1:W2:Y:S02]  /*0850*/  @P2 LDG.E.EL R61, desc[UR6][R28.64] ;  /* 0x000000061c3d2981 */ /* 0x0002a4000c2e1900 */
[----:B0-----:R-:W-:Y:S02]  /*0860*/  IMAD.WIDE R26, R31, 0x4, R42 ;  /* 0x000000041f1a7825 */ /* 0x001fe400078e022a */
[----:B------:R-:W3:Y:S01]  /*0870*/  @P2 LDG.E.EL R72, desc[UR6][R34.64] ;  /* 0x0000000622482981 */ /* 0x000ee2000c2e1900 */
[----:B------:R-:W-:Y:S01]  /*0880*/  ISETP.LT.AND P2, PT, R5, 0x300, !P1 ;  /* 0x000003000500780c */ /* 0x000fe20004f41270 */
[----:B------:R-:W-:Y:S02]  /*0890*/  VIADD R67, R11, 0x930 ;  /* 0x000009300b437836 */ /* 0x000fe40000000000 */
[----:B------:R0:W3:Y:S01]  /*08a0*/  @P5 LDG.E.EL R37, desc[UR6][R26.64] ;  /* 0x000000061a255981 */ /* 0x0000e2000c2e1900 */
[----:B------:R-:W-:Y:S01]  /*08b0*/  ISETP.LT.AND P1, PT, R7, 0x300, !P1 ;  /* 0x000003000700780c */ /* 0x000fe20004f21270 */
[----:B------:R-:W-:-:S02]  /*08c0*/  VIADD R7, R11, 0x7a8 ;  /* 0x000007a80b077836 */ /* 0x000fc40000000000 */
[----:B------:R-:W-:Y:S02]  /*08d0*/  VIADD R11, R11, 0xab8 ;  /* 0x00000ab80b0b7836 */ /* 0x000fe40000000000 */
[C---:B------:R-:W-:Y:S02]  /*08e0*/  IMAD.IADD R5, R4.reuse, 0x1, R67 ;  /* 0x0000000104057824 */ /* 0x040fe400078e0243 */
[----:B------:R-:W-:Y:S02]  /*08f0*/  IMAD.IADD R15, R83, 0x1, R24 ;  /* 0x00000001530f7824 */ /* 0x000fe400078e0218 */
[C---:B-1----:R-:W-:Y:S02]  /*0900*/  IMAD.IADD R29, R4.reuse, 0x1, R7 ;  /* 0x00000001041d7824 */ /* 0x042fe400078e0207 */
[----:B------:R-:W-:Y:S02]  /*0910*/  IMAD.IADD R23, R4, 0x1, R11 ;  /* 0x0000000104177824 */ /* 0x000fe400078e020b */
[----:B0-----:R-:W-:-:S04]  /*0920*/  IMAD.WIDE R26, R5, 0x4, R42 ;  /* 0x00000004051a7825 */ /* 0x001fc800078e022a */
[----:B------:R-:W-:Y:S01]  /*0930*/  IMAD.WIDE R4, R15, 0x4, R42 ;  /* 0x000000040f047825 */ /* 0x000fe200078e022a */
[----:B------:R-:W3:Y:S04]  /*0940*/  @P2 LDG.E.EL R66, desc[UR6][R26.64] ;  /* 0x000000061a422981 */ /* 0x000ee8000c2e1900 */
[----:B------:R0:W3:Y:S01]  /*0950*/  @P6 LDG.E.EL R77, desc[UR6][R4.64] ;  /* 0x00000006044d6981 */ /* 0x0000e2000c2e1900 */
[----:B------:R-:W-:Y:S02]  /*0960*/  IMAD.IADD R21, R7, 0x1, R30 ;  /* 0x0000000107157824 */ /* 0x000fe400078e021e */
[----:B------:R-:W-:-:S04]  /*0970*/  IMAD.WIDE R28, R29, 0x4, R42 ;  /* 0x000000041d1c7825 */ /* 0x000fc800078e022a */
[----:B------:R-:W-:Y:S01]  /*0980*/  IMAD.WIDE R20, R21, 0x4, R42 ;  /* 0x0000000415147825 */ /* 0x000fe200078e022a */
[----:B------:R-:W5:Y:S04]  /*0990*/  @P0 LDG.E.EL R68, desc[UR6][R28.64] ;  /* 0x000000061c440981 */ /* 0x000f68000c2e1900 */
[----:B------:R-:W5:Y:S01]  /*09a0*/  @P0 LDG.E.EL R57, desc[UR6][R20.64] ;  /* 0x0000000614390981 */ /* 0x000f62000c2e1900 */
[----:B------:R-:W-:-:S04]  /*09b0*/  IMAD.IADD R35, R83, 0x1, R40 ;  /* 0x0000000153237824 */ /* 0x000fc800078e0228 */
[----:B0-----:R-:W-:-:S05]  /*09c0*/  IMAD.WIDE R4, R35, 0x4, R42 ;  /* 0x0000000423047825 */ /* 0x001fca00078e022a */
[----:B------:R-:W5:Y:S01]  /*09d0*/  @P6 LDG.E.EL R36, desc[UR6][R4.64] ;  /* 0x0000000604246981 */ /* 0x000f62000c2e1900 */
[----:B------:R-:W-:-:S04]  /*09e0*/  IMAD.WIDE R22, R23, 0x4, R42 ;  /* 0x0000000417167825 */ /* 0x000fc800078e022a */
[----:B------:R-:W-:Y:S01]  /*09f0*/  IMAD.IADD R31, R7, 0x1, R24 ;  /* 0x00000001071f7824 */ /* 0x000fe200078e0218 */
[----:B------:R0:W5:Y:S03]  /*0a00*/  @P1 LDG.E.EL R69, desc[UR6][R22.64] ;  /* 0x0000000616451981 */ /* 0x000166000c2e1900 */
[----:B0-----:R-:W-:-:S05]  /*0a10*/  IMAD.WIDE R22, R31, 0x4, R42 ;  /* 0x000000041f167825 */ /* 0x001fca00078e022a */
[----:B------:R0:W5:Y:S01]  /*0a20*/  @P0 LDG.E.EL R16, desc[UR6][R22.64] ;  /* 0x0000000616100981 */ /* 0x000162000c2e1900 */
[----:B------:R-:W-:-:S04]  /*0a30*/  IMAD.IADD R15, R67, 0x1, R30 ;  /* 0x00000001430f7824 */ /* 0x000fc800078e021e */
[----:B------:R-:W-:-:S05]  /*0a40*/  IMAD.WIDE R28, R15, 0x4, R42 ;  /* 0x000000040f1c7825 */ /* 0x000fca00078e022a */
[----:B------:R1:W5:Y:S01]  /*0a50*/  @P2 LDG.E.EL R55, desc[UR6][R28.64] ;  /* 0x000000061c372981 */ /* 0x000362000c2e1900 */
[----:B------:R-:W-:Y:S01]  /*0a60*/  IMAD.IADD R45, R7, 0x1, R40 ;  /* 0x00000001072d7824 */ /* 0x000fe200078e0228 */
[----:B------:R-:W-:-:S03]  /*0a70*/  CS2R R34, SRZ ;  /* 0x0000000000227805 */ /* 0x000fc6000001ff00 */
[----:B------:R-:W-:-:S05]  /*0a80*/  IMAD.WIDE R44, R45, 0x4, R42 ;  /* 0x000000042d2c7825 */ /* 0x000fca00078e022a */
[----:B------:R0:W5:Y:S01]  /*0a90*/  @P0 LDG.E.EL R35, desc[UR6][R44.64] ;  /* 0x000000062c230981 */ /* 0x000162000c2e1900 */
[----:B------:R-:W-:-:S04]  /*0aa0*/  IMAD.IADD R33, R67, 0x1, R24 ;  /* 0x0000000143217824 */ /* 0x000fc800078e0218 */
[----:B------:R-:W-:-:S05]  /*0ab0*/  IMAD.WIDE R20, R33, 0x4, R42 ;  /* 0x0000000421147825 */ /* 0x000fca00078e022a */
[----:B------:R-:W5:Y:S01]  /*0ac0*/  @P2 LDG.E.EL R76, desc[UR6][R20.64] ;  /* 0x00000006144c2981 */ /* 0x000f62000c2e1900 */
[----:B------:R-:W-:Y:S02]  /*0ad0*/  IMAD.IADD R15, R67, 0x1, R40 ;  /* 0x00000001430f7824 */ /* 0x000fe400078e0228 */
[----:B------:R-:W-:Y:S02]  /*0ae0*/  IMAD.MOV.U32 R33, RZ, RZ, RZ ;  /* 0x000000ffff217224 */ /* 0x000fe400078e00ff */
[----:B0-----:R-:W-:-:S04]  /*0af0*/  IMAD.WIDE R22, R15, 0x4, R42 ;  /* 0x000000040f167825 */ /* 0x001fc800078e022a */
[C---:B------:R-:W-:Y:S01]  /*0b00*/  IMAD.IADD R47, R11.reuse, 0x1, R24 ;  /* 0x000000010b2f7824 */ /* 0x040fe200078e0218 */
[----:B------:R-:W5:Y:S01]  /*0b10*/  @P2 LDG.E.EL R33, desc[UR6][R22.64] ;  /* 0x0000000616212981 */ /* 0x000f62000c2e1900 */
[----:B------:R-:W-:Y:S02]  /*0b20*/  IMAD.IADD R19, R11, 0x1, R30 ;  /* 0x000000010b137824 */ /* 0x000fe400078e021e */
[----:B------:R-:W-:-:S04]  /*0b30*/  IMAD.WIDE R46, R47, 0x4, R42 ;  /* 0x000000042f2e7825 */ /* 0x000fc800078e022a */
[----:B------:R-:W-:Y:S01]  /*0b40*/  IMAD.WIDE R26, R19, 0x4, R42 ;  /* 0x00000004131a7825 */ /* 0x000fe200078e022a */
[----:B------:R0:W5:Y:S01]  /*0b50*/  @P1 LDG.E.EL R79, desc[UR6][R46.64] ;  /* 0x000000062e4f1981 */ /* 0x000162000c2e1900 */
[----:B-1----:R-:W-:Y:S02]  /*0b60*/  CS2R R28, SRZ ;  /* 0x00000000001c7805 */ /* 0x002fe4000001ff00 */
[----:B------:R-:W-:Y:S01]  /*0b70*/  IMAD.IADD R19, R11, 0x1, R40 ;  /* 0x000000010b137824 */ /* 0x000fe200078e0228 */
[----:B------:R1:W5:Y:S01]  /*0b80*/  @P1 LDG.E.EL R54, desc[UR6][R26.64] ;  /* 0x000000061a361981 */ /* 0x000362000c2e1900 */
[--C-:B------:R-:W-:Y:S02]  /*0b90*/  IMAD.IADD R49, R85, 0x1, R50.reuse ;  /* 0x0000000155317824 */ /* 0x100fe400078e0232 */
[--C-:B------:R-:W-:Y:S02]  /*0ba0*/  IMAD.IADD R45, R83, 0x1, R50.reuse ;  /* 0x00000001532d7824 */ /* 0x100fe400078e0232 */
[----:B0-----:R-:W-:Y:S01]  /*0bb0*/  IMAD.IADD R47, R89, 0x1, R50 ;  /* 0x00000001592f7824 */ /* 0x001fe200078e0232 */
[----:B------:R-:W-:Y:S01]  /*0bc0*/  CS2R R30, SRZ ;  /* 0x00000000001e7805 */ /* 0x000fe2000001ff00 */
[----:B------:R-:W-:-:S04]  /*0bd0*/  IMAD.WIDE R20, R19, 0x4, R42 ;  /* 0x0000000413147825 */ /* 0x000fc800078e022a */
[----:B-1----:R-:W-:Y:S01]  /*0be0*/  IMAD R27, R13, 0x31, R50 ;  /* 0x000000310d1b7824 */ /* 0x002fe200078e0232 */
[----:B------:R-:W5:Y:S01]  /*0bf0*/  @P1 LDG.E.EL R34, desc[UR6][R20.64] ;  /* 0x0000000614221981 */ /* 0x000f62000c2e1900 */
[----:B------:R-:W-:-:S04]  /*0c00*/  IMAD.WIDE R46, R47, 0x4, R42 ;  /* 0x000000042f2e7825 */ /* 0x000fc800078e022a */
[--C-:B------:R-:W-:Y:S01]  /*0c10*/  IMAD.WIDE R48, R49, 0x4, R42.reuse ;  /* 0x0000000431307825 */ /* 0x100fe200078e022a */
[----:B------:R0:W5:Y:S03]  /*0c20*/  @P5 LDG.E.EL R28, desc[UR6][R46.64] ;  /* 0x000000062e1c5981 */ /* 0x000166000c2e1900 */
[----:B------:R-:W-:Y:S01]  /*0c30*/  IMAD.WIDE R44, R45, 0x4, R42 ;  /* 0x000000042d2c7825 */ /* 0x000fe200078e022a */
[----:B------:R1:W5:Y:S03]  /*0c40*/  @P4 LDG.E.EL R31, desc[UR6][R48.64] ;  /* 0x00000006301f4981 */ /* 0x000366000c2e1900 */
[--C-:B------:R-:W-:Y:S01]  /*0c50*/  IMAD.IADD R53, R11, 0x1, R50.reuse ;  /* 0x000000010b357824 */ /* 0x100fe200078e0232 */
[----:B------:R1:W5:Y:S01]  /*0c60*/  @P6 LDG.E.EL R29, desc[UR6][R44.64] ;  /* 0x000000062c1d6981 */ /* 0x000362000c2e1900 */
[----:B------:R-:W-:-:S02]  /*0c70*/  IMAD.IADD R15, R7, 0x1, R50 ;  /* 0x00000001070f7824 */ /* 0x000fc400078e0232 */
[----:B------:R-:W-:Y:S01]  /*0c80*/  IMAD.WIDE R4, R27, 0x4, R42 ;  /* 0x000000041b047825 */ /* 0x000fe200078e022a */
[----:B------:R-:W-:-:S03]  /*0c90*/  CS2R R26, SRZ ;  /* 0x00000000001a7805 */ /* 0x000fc6000001ff00 */
[C---:B------:R-:W-:Y:S01]  /*0ca0*/  IMAD R51, R13.reuse, 0x31, R80 ;  /* 0x000000310d337824 */ /* 0x040fe200078e0250 */
[----:B------:R-:W-:Y:S01]  /*0cb0*/  CS2R R22, SRZ ;  /* 0x0000000000167805 */ /* 0x000fe2000001ff00 */
[----:B0-----:R-:W-:Y:S01]  /*0cc0*/  IMAD R47, R13, 0x31, R0 ;  /* 0x000000310d2f7824 */ /* 0x001fe200078e0200 */
[----:B------:R-:W5:Y:S01]  /*0cd0*/  @P3 LDG.E.EL R30, desc[UR6][R4.64] ;  /* 0x00000006041e3981 */ /* 0x000f62000c2e1900 */
[----:B------:R-:W-:-:S04]  /*0ce0*/  IMAD.WIDE R52, R53, 0x4, R42 ;  /* 0x0000000435347825 */ /* 0x000fc800078e022a */
[----:B------:R-:W-:Y:S01]  /*0cf0*/  IMAD.IADD R19, R67, 0x1, R50 ;  /* 0x0000000143137824 */ /* 0x000fe200078e0232 */
[----:B------:R-:W5:Y:S01]  /*0d00*/  @P1 LDG.E.EL R27, desc[UR6][R52.64] ;  /* 0x00000006341b1981 */ /* 0x000f62000c2e1900 */
[----:B------:R-:W-:-:S04]  /*0d10*/  IMAD.WIDE R20, R15, 0x4, R42 ;  /* 0x000000040f147825 */ /* 0x000fc800078e022a */
[C---:B-1----:R-:W-:Y:S01]  /*0d20*/  IMAD R49, R13.reuse, 0x31, R2 ;  /* 0x000000310d317824 */ /* 0x042fe200078e0202 */
[----:B------:R0:W5:Y:S01]  /*0d30*/  @P0 LDG.E.EL R26, desc[UR6][R20.64] ;  /* 0x00000006141a0981 */ /* 0x000162000c2e1900 */
[----:B------:R-:W-:Y:S02]  /*0d40*/  IMAD R45, R13, 0x31, R6 ;  /* 0x000000310d2d7824 */ /* 0x000fe400078e0206 */
[----:B------:R-:W-:-:S04]  /*0d50*/  IMAD.WIDE R50, R51, 0x4, R42 ;  /* 0x0000000433327825 */ /* 0x000fc800078e022a */
[----:B------:R-:W-:Y:S01]  /*0d60*/  IMAD.IADD R13, R85, 0x1, R80 ;  /* 0x00000001550d7824 */ /* 0x000fe200078e0250 */
[----:B------:R-:W5:Y:S01]  /*0d70*/  @P3 LDG.E.EL R23, desc[UR6][R50.64] ;  /* 0x0000000632173981 */ /* 0x000f62000c2e1900 */
[----:B------:R-:W-:Y:S02]  /*0d80*/  IMAD.MOV.U32 R24, RZ, RZ, RZ ;  /* 0x000000ffff187224 */ /* 0x000fe400078e00ff */
[----:B------:R-:W-:Y:S01]  /*0d90*/  IMAD.WIDE R46, R47, 0x4, R42 ;  /* 0x000000042f2e7825 */ /* 0x000fe200078e022a */
[----:B0-----:R-:W-:-:S03]  /*0da0*/  CS2R R20, SRZ ;  /* 0x0000000000147805 */ /* 0x001fc6000001ff00 */
[----:B------:R-:W-:Y:S01]  /*0db0*/  IMAD.IADD R63, R89, 0x1, R80 ;  /* 0x00000001593f7824 */ /* 0x000fe200078e0250 */
[----:B------:R-:W5:Y:S01]  /*0dc0*/  @P3 LDG.E.EL R59, desc[UR6][R46.64] ;  /* 0x000000062e3b3981 */ /* 0x000f62000c2e1900 */
[----:B------:R-:W-:-:S04]  /*0dd0*/  IMAD.WIDE R4, R19, 0x4, R42 ;  /* 0x0000000413047825 */ /* 0x000fc800078e022a */
[----:B------:R-:W-:Y:S01]  /*0de0*/  IMAD.MOV.U32 R40, RZ, RZ, RZ ;  /* 0x000000ffff287224 */ /* 0x000fe200078e00ff */
[----:B------:R0:W5:Y:S01]  /*0df0*/  @P2 LDG.E.EL R24, desc[UR6][R4.64] ;  /* 0x0000000604182981 */ /* 0x000162000c2e1900 */
[----:B------:R-:W-:Y:S02]  /*0e00*/  IMAD.MOV.U32 R15, RZ, RZ, RZ ;  /* 0x000000ffff0f7224 */ /* 0x000fe400078e00ff */
[----:B------:R-:W-:-:S04]  /*0e10*/  IMAD.WIDE R48, R49, 0x4, R42 ;  /* 0x0000000431307825 */ /* 0x000fc800078e022a */
[----:B------:R-:W-:Y:S01]  /*0e20*/  IMAD.WIDE R44, R45, 0x4, R42 ;  /* 0x000000042d2c7825 */ /* 0x000fe200078e022a */
[----:B------:R1:W5:Y:S03]  /*0e30*/  @P3 LDG.E.EL R40, desc[UR6][R48.64] ;  /* 0x0000000630283981 */ /* 0x000366000c2e1900 */
[----:B------:R-:W-:Y:S01]  /*0e40*/  IMAD.IADD R91, R7, 0x1, R80 ;  /* 0x00000001075b7824 */ /* 0x000fe200078e0250 */
[----:B------:R1:W5:Y:S01]  /*0e50*/  @P3 LDG.E.EL R15, desc[UR6][R44.64] ;  /* 0x000000062c0f3981 */ /* 0x000362000c2e1900 */
[----:B------:R-:W-:Y:S01]  /*0e60*/  IMAD.WIDE R52, R13, 0x4, R42 ;  /* 0x000000040d347825 */ /* 0x000fe200078e022a */
[----:B0-----:R-:W-:-:S03]  /*0e70*/  CS2R R4, SRZ ;  /* 0x0000000000047805 */ /* 0x001fc6000001ff00 */
[--C-:B------:R-:W-:Y:S01]  /*0e80*/  IMAD.IADD R87, R83, 0x1, R80.reuse ;  /* 0x0000000153577824 */ /* 0x100fe200078e0250 */
[----:B------:R0:W5:Y:S01]  /*0e90*/  @P4 LDG.E.EL R22, desc[UR6][R52.64] ;  /* 0x0000000634164981 */ /* 0x000162000c2e1900 */
[----:B------:R-:W-:Y:S02]  /*0ea0*/  IMAD.IADD R93, R67, 0x1, R80 ;  /* 0x00000001435d7824 */ /* 0x000fe400078e0250 */
[----:B------:R-:W-:-:S04]  /*0eb0*/  IMAD.WIDE R50, R63, 0x4, R42 ;  /* 0x000000043f327825 */ /* 0x000fc800078e022a */
[----:B------:R-:W-:Y:S01]  /*0ec0*/  IMAD.MOV.U32 R19, RZ, RZ, RZ ;  /* 0x000000ffff137224 */ /* 0x000fe200078e00ff */
[----:B------:R0:W5:Y:S01]  /*0ed0*/  @P5 LDG.E.EL R21, desc[UR6][R50.64] ;  /* 0x0000000632155981 */ /* 0x000162000c2e1900 */
[----:B------:R-:W-:Y:S01]  /*0ee0*/  IMAD.WIDE R46, R91, 0x4, R42 ;  /* 0x000000045b2e7825 */ /* 0x000fe200078e022a */
[----:B------:R-:W-:-:S03]  /*0ef0*/  CS2R R62, SRZ ;  /* 0x00000000003e7805 */ /* 0x000fc6000001ff00 */
[--C-:B-1----:R-:W-:Y:S01]  /*0f00*/  IMAD.WIDE R48, R87, 0x4, R42.reuse ;  /* 0x0000000457307825 */ /* 0x102fe200078e022a */
[----:B------:R1:W5:Y:S03]  /*0f10*/  @P0 LDG.E.EL R19, desc[UR6][R46.64] ;  /* 0x000000062e130981 */ /* 0x000366000c2e1900 */
[----:B------:R-:W-:Y:S01]  /*0f20*/  IMAD.WIDE R44, R93, 0x4, R42 ;  /* 0x000000045d2c7825 */ /* 0x000fe200078e022a */
[----:B------:R-:W5:Y:S03]  /*0f30*/  @P6 LDG.E.EL R20, desc[UR6][R48.64] ;  /* 0x0000000630146981 */ /* 0x000f66000c2e1900 */
[----:B0-----:R-:W-:Y:S01]  /*0f40*/  IMAD.IADD R53, R85, 0x1, R2 ;  /* 0x0000000155357824 */ /* 0x001fe200078e0202 */
[----:B------:R0:W5:Y:S01]  /*0f50*/  @P2 LDG.E.EL R5, desc[UR6][R44.64] ;  /* 0x000000062c052981 */ /* 0x000162000c2e1900 */
[----:B------:R-:W-:-:S02]  /*0f60*/  IMAD.IADD R87, R11, 0x1, R80 ;  /* 0x000000010b577824 */ /* 0x000fc400078e0250 */
[C---:B------:R-:W-:Y:S02]  /*0f70*/  IMAD.IADD R51, R85.reuse, 0x1, R0 ;  /* 0x0000000155337824 */ /* 0x040fe400078e0200 */
[----:B------:R-:W-:Y:S02]  /*0f80*/  IMAD.IADD R91, R85, 0x1, R6 ;  /* 0x00000001555b7824 */ /* 0x000fe400078e0206 */
[----:B-1----:R-:W-:-:S04]  /*0f90*/  IMAD.WIDE R46, R53, 0x4, R42 ;  /* 0x00000004352e7825 */ /* 0x002fc800078e022a */
[----:B------:R-:W-:Y:S01]  /*0fa0*/  IMAD.IADD R85, R89, 0x1, R2 ;  /* 0x0000000159557824 */ /* 0x000fe200078e0202 */
[----:B------:R1:W5:Y:S01]  /*0fb0*/  @P4 LDG.E.EL R63, desc[UR6][R46.64] ;  /* 0x000000062e3f4981 */ /* 0x000362000c2e1900 */
[----:B0-----:R-:W-:-:S04]  /*0fc0*/  IMAD.WIDE R44, R87, 0x4, R42 ;  /* 0x00000004572c7825 */ /* 0x001fc800078e022a */
[----:B------:R-:W-:Y:S01]  /*0fd0*/  IMAD.WIDE R48, R51, 0x4, R42 ;  /* 0x0000000433307825 */ /* 0x000fe200078e022a */
[----:B------:R0:W5:Y:S03]  /*0fe0*/  @P1 LDG.E.EL R4, desc[UR6][R44.64] ;  /* 0x000000062c041981 */ /* 0x000166000c2e1900 */
[----:B------:R-:W-:Y:S01]  /*0ff0*/  IMAD.IADD R82, R89, 0x1, R6 ;  /* 0x0000000159527824 */ /* 0x000fe200078e0206 */
[----:B------:R-:W5:Y:S01]  /*1000*/  @P4 LDG.E.EL R78, desc[UR6][R48.64] ;  /* 0x00000006304e4981 */ /* 0x000f62000c2e1900 */
[----:B------:R-:W-:-:S04]  /*1010*/  IMAD.WIDE R50, R91, 0x4, R42 ;  /* 0x000000045b327825 */ /* 0x000fc800078e022a */
[----:B------:R-:W-:Y:S02]  /*1020*/  IMAD.IADD R91, R89, 0x1, R0 ;  /* 0x00000001595b7824 */ /* 0x000fe400078e0200 */
[----:B------:R-:W-:Y:S01]  /*1030*/  IMAD.WIDE R52, R85, 0x4, R42 ;  /* 0x0000000455347825 */ /* 0x000fe200078e022a */
[----:B------:R-:W-:-:S03]  /*1040*/  CS2R R84, SRZ ;  /* 0x0000000000547805 */ /* 0x000fc6000001ff00 */
[----:B------:R-:W-:Y:S01]  /*1050*/  IMAD.MOV.U32 R80, RZ, RZ, RZ ;  /* 0x000000ffff507224 */ /* 0x000fe200078e00ff */
[----:B------:R4:W5:Y:S01]  /*1060*/  @P5 LDG.E.EL R62, desc[UR6][R52.64] ;  /* 0x00000006343e5981 */ /* 0x000962000c2e1900 */
[----:B-1----:R-:W-:-:S04]  /*1070*/  IMAD.WIDE R46, R82, 0x4, R42 ;  /* 0x00000004522e7825 */ /* 0x002fc800078e022a */
[----:B0-----:R-:W-:Y:S01]  /*1080*/  IMAD.WIDE R44, R91, 0x4, R42 ;  /* 0x000000045b2c7825 */ /* 0x001fe200078e022a */
[----:B------:R0:W5:Y:S03]  /*1090*/  @P5 LDG.E.EL R80, desc[UR6][R46.64] ;  /* 0x000000062e505981 */ /* 0x000166000c2e1900 */
[----:B------:R-:W-:Y:S01]  /*10a0*/  IMAD.MOV.U32 R13, RZ, RZ, RZ ;  /* 0x000000ffff0d7224 */ /* 0x000fe200078e00ff */
[----:B------:R1:W5:Y:S01]  /*10b0*/  @P5 LDG.E.EL R85, desc[UR6][R44.64] ;  /* 0x000000062c555981 */ /* 0x000362000c2e1900 */
[----:B------:R-:W-:Y:S02]  /*10c0*/  IMAD.IADD R89, R83, 0x1, R2 ;  /* 0x0000000153597824 */ /* 0x000fe400078e0202 */
[--C-:B------:R-:W-:Y:S02]  /*10d0*/  IMAD.IADD R91, R7, 0x1, R0.reuse ;  /* 0x00000001075b7824 */ /* 0x100fe400078e0200 */
[C---:B------:R-:W-:Y:S01]  /*10e0*/  IMAD.IADD R93, R83.reuse, 0x1, R0 ;  /* 0x00000001535d7824 */ /* 0x040fe200078e0200 */
[----:B------:R-:W-:Y:S01]  /*10f0*/  CS2R R86, SRZ ;  /* 0x0000000000567805 */ /* 0x000fe2000001ff00 */
[----:B----4-:R-:W-:Y:S01]  /*1100*/  IMAD.IADD R53, R83, 0x1, R6 ;  /* 0x0000000153357824 */ /* 0x010fe200078e0206 */
[----:B------:R4:W5:Y:S01]  /*1110*/  @P4 LDG.E.EL R13, desc[UR6][R50.64] ;  /* 0x00000006320d4981 */ /* 0x000962000c2e1900 */
[----:B------:R-:W-:-:S02]  /*1120*/  IMAD.IADD R83, R7, 0x1, R2 ;  /* 0x0000000107537824 */ /* 0x000fc400078e0202 */
[----:B0-----:R-:W-:Y:S02]  /*1130*/  IMAD.IADD R47, R7, 0x1, R6 ;  /* 0x00000001072f7824 */ /* 0x001fe400078e0206 */
[----:B------:R-:W-:Y:S01]  /*1140*/  IMAD.WIDE R48, R89, 0x4, R42 ;  /* 0x0000000459307825 */ /* 0x000fe200078e022a */
[----:B------:R-:W-:-:S03]  /*1150*/  CS2R R88, SRZ ;  /* 0x0000000000587805 */ /* 0x000fc6000001ff00 */
[--C-:B-1----:R-:W-:Y:S01]  /*1160*/  IMAD.WIDE R44, R91, 0x4, R42.reuse ;  /* 0x000000045b2c7825 */ /* 0x102fe200078e022a */
[----:B------:R-:W-:Y:S02]  /*1170*/  CS2R R90, SRZ ;  /* 0x00000000005a7805 */ /* 0x000fe4000001ff00 */
[----:B--2---:R-:W-:Y:S01]  /*1180*/  FSETP.GT.AND P4, PT, R8, R75, PT ;  /* 0x0000004b0800720b */ /* 0x004fe20003f84000 */
[----:B------:R0:W2:Y:S01]  /*1190*/  @P6 LDG.E.EL R87, desc[UR6][R48.64] ;  /* 0x0000000630576981 */ /* 0x0000a2000c2e1900 */
[----:B------:R-:W-:-:S03]  /*11a0*/  IMAD.WIDE R82, R83, 0x4, R42 ;  /* 0x0000000453527825 */ /* 0x000fc600078e022a */
[----:B------:R-:W2:Y:S01]  /*11b0*/  @P0 LDG.E.EL R86, desc[UR6][R44.64] ;  /* 0x000000062c560981 */ /* 0x000ea2000c2e1900 */
[----:B------:R-:W-:-:S03]  /*11c0*/  IMAD.WIDE R46, R47, 0x4, R42 ;  /* 0x000000042f2e7825 */ /* 0x000fc600078e022a */
[----:B------:R-:W2:Y:S04]  /*11d0*/  @P0 LDG.E.EL R88, desc[UR6][R82.64] ;  /* 0x0000000652580981 */ /* 0x000ea8000c2e1900 */
[----:B------:R-:W2:Y:S01]  /*11e0*/  @P0 LDG.E.EL R91, desc[UR6][R46.64] ;  /* 0x000000062e5b0981 */ /* 0x000ea2000c2e1900 */
[----:B------:R-:W-:Y:S01]  /*11f0*/  FSETP.GT.AND P0, PT, R81, R10, PT ;  /* 0x0000000a5100720b */ /* 0x000fe20003f04000 */
[----:B----4-:R-:W-:Y:S01]  /*1200*/  IMAD.WIDE R50, R93, 0x4, R42 ;  /* 0x000000045d327825 */ /* 0x010fe200078e022a */
[----:B------:R-:W-:-:S03]  /*1210*/  FSETP.NAN.AND P3, PT, R8, R8, PT ;  /* 0x000000080800720b */ /* 0x000fc60003f68000 */
[----:B------:R-:W-:Y:S01]  /*1220*/  IMAD.WIDE R52, R53, 0x4, R42 ;  /* 0x0000000435347825 */ /* 0x000fe200078e022a */
[----:B------:R-:W-:Y:S01]  /*1230*/  @!P4 FSEL R8, R8, R75, P3 ;  /* 0x0000004b0808c208 */ /* 0x000fe20001800000 */
[----:B------:R1:W4:Y:S01]  /*1240*/  @P6 LDG.E.EL R84, desc[UR6][R50.64] ;  /* 0x0000000632546981 */ /* 0x000322000c2e1900 */
[----:B------:R-:W-:Y:S01]  /*1250*/  FSETP.NAN.AND P3, PT, R81, R81, PT ;  /* 0x000000515100720b */ /* 0x000fe20003f68000 */
[--C-:B0-----:R-:W-:Y:S02]  /*1260*/  IMAD.IADD R49, R67, 0x1, R2.reuse ;  /* 0x0000000143317824 */ /* 0x101fe400078e0202 */
[C---:B------:R-:W-:Y:S01]  /*1270*/  IMAD.IADD R92, R11.reuse, 0x1, R2 ;  /* 0x000000010b5c7824 */ /* 0x040fe200078e0202 */
[----:B------:R0:W2:Y:S01]  /*1280*/  @P6 LDG.E.EL R89, desc[UR6][R52.64] ;  /* 0x0000000634596981 */ /* 0x0000a2000c2e1900 */
[----:B------:R-:W-:Y:S02]  /*1290*/  IMAD.IADD R93, R11, 0x1, R0 ;  /* 0x000000010b5d7824 */ /* 0x000fe400078e0200 */
[----:B------:R-:W-:-:S02]  /*12a0*/  IMAD.IADD R7, R67, 0x1, R6 ;  /* 0x0000000143077824 */ /* 0x000fc400078e0206 */
[----:B-1----:R-:W-:Y:S01]  /*12b0*/  IMAD.IADD R51, R67, 0x1, R0 ;  /* 0x0000000143337824 */ /* 0x002fe200078e0200 */
[----:B---3--:R-:W-:Y:S01]  /*12c0*/  FSETP.GEU.AND P6, PT, R8, R41, PT ;  /* 0x000000290800720b */ /* 0x008fe20003fce000 */
[----:B------:R-:W-:Y:S01]  /*12d0*/  IMAD.IADD R67, R11, 0x1, R6 ;  /* 0x000000010b437824 */ /* 0x000fe200078e0206 */
[----:B------:R-:W-:Y:S01]  /*12e0*/  FSETP.GT.AND P5, PT, R64, R65, PT ;  /* 0x000000414000720b */ /* 0x000fe20003fa4000 */
[--C-:B------:R-:W-:Y:S01]  /*12f0*/  IMAD.WIDE R48, R49, 0x4, R42.reuse ;  /* 0x0000000431307825 */ /* 0x100fe200078e022a */
[----:B------:R-:W-:Y:S02]  /*1300*/  @!P0 FSEL R81, R81, R10, P3 ;  /* 0x0000000a51518208 */ /* 0x000fe40001800000 */
[----:B------:R-:W-:Y:S01]  /*1310*/  CS2R R46, SRZ ;  /* 0x00000000002e7805 */ /* 0x000fe2000001ff00 */
[----:B------:R-:W-:Y:S01]  /*1320*/  IMAD.MOV.U32 R11, RZ, RZ, RZ ;  /* 0x000000ffff0b7224 */ /* 0x000fe200078e00ff */
[----:B------:R-:W-:Y:S01]  /*1330*/  P2R R2, PR, RZ, 0x10 ;  /* 0x00000010ff027803 */ /* 0x000fe20000000000 */
[----:B------:R-:W-:Y:S01]  /*1340*/  IMAD.MOV.U32 R0, RZ, RZ, RZ ;  /* 0x000000ffff007224 */ /* 0x000fe200078e00ff */
[----:B------:R-:W3:Y:S01]  /*1350*/  @P2 LDG.E.EL R90, desc[UR6][R48.64] ;  /* 0x00000006305a2981 */ /* 0x000ee2000c2e1900 */
[----:B------:R-:W-:Y:S01]  /*1360*/  IMAD.WIDE R50, R51, 0x4, R42 ;  /* 0x0000000433327825 */ /* 0x000fe200078e022a */
[----:B------:R-:W-:-:S03]  /*1370*/  FSETP.GEU.AND P4, PT, R81, R60, PT ;  /* 0x0000003c5100720b */ /* 0x000fc60003f8e000 */
[--C-:B------:R-:W-:Y:S01]  /*1380*/  IMAD.WIDE R6, R7, 0x4, R42.reuse ;  /* 0x0000000407067825 */ /* 0x100fe200078e022a */
[----:B------:R-:W2:Y:S03]  /*1390*/  @P2 LDG.E.EL R11, desc[UR6][R50.64] ;  /* 0x00000006320b2981 */ /* 0x000ea6000c2e1900 */
[--C-:B0-----:R-:W-:Y:S01]  /*13a0*/  IMAD.WIDE R52, R92, 0x4, R42.reuse ;  /* 0x000000045c347825 */ /* 0x101fe200078e022a */
[----:B------:R-:W2:Y:S03]  /*13b0*/  @P2 LDG.E.EL R0, desc[UR6][R6.64] ;  /* 0x0000000606002981 */ /* 0x000ea6000c2e1900 */
[--C-:B------:R-:W-:Y:S01]  /*13c0*/  IMAD.WIDE R44, R93, 0x4, R42.reuse ;  /* 0x000000045d2c7825 */ /* 0x100fe200078e022a */
[----:B------:R-:W2:Y:S03]  /*13d0*/  @P1 LDG.E.EL R46, desc[UR6][R52.64] ;  /* 0x00000006342e1981 */ /* 0x000ea6000c2e1900 */
[----:B------:R-:W-:Y:S01]  /*13e0*/  IMAD.MOV.U32 R10, RZ, RZ, RZ ;  /* 0x000000ffff0a7224 */ /* 0x000fe200078e00ff */
[----:B------:R-:W2:Y:S01]  /*13f0*/  @P1 LDG.E.EL R47, desc[UR6][R44.64] ;  /* 0x000000062c2f1981 */ /* 0x000ea2000c2e1900 */
[----:B------:R-:W-:Y:S01]  /*1400*/  IMAD.WIDE R42, R67, 0x4, R42 ;  /* 0x00000004432a7825 */ /* 0x000fe200078e022a */
[----:B------:R-:W-:-:S04]  /*1410*/  FSETP.NAN.AND P2, PT, R41, R41, PT ;  /* 0x000000292900720b */ /* 0x000fc80003f48000 */
[----:B------:R0:W2:Y:S01]  /*1420*/  @P1 LDG.E.EL R10, desc[UR6][R42.64] ;  /* 0x000000062a0a1981 */ /* 0x0000a2000c2e1900 */
[C---:B------:R-:W-:Y:S02]  /*1430*/  FSETP.NAN.AND P1, PT, R64.reuse, R64, PT ;  /* 0x000000404000720b */ /* 0x040fe40003f28000 */
[----:B------:R-:W-:Y:S02]  /*1440*/  @P6 FSEL R41, R41, R8, P2 ;  /* 0x0000000829296208 */ /* 0x000fe40001000000 */
[----:B------:R-:W-:Y:S02]  /*1450*/  @!P5 FSEL R64, R64, R65, P1 ;  /* 0x000000414040d208 */ /* 0x000fe40000800000 */
[C---:B------:R-:W-:Y:S02]  /*1460*/  FSETP.NAN.AND P1, PT, R60.reuse, R60, PT ;  /* 0x0000003c3c00720b */ /* 0x040fe40003f28000 */
[----:B-----5:R-:W-:Y:S02]  /*1470*/  FSETP.GEU.AND P3, PT, R41, R74, PT ;  /* 0x0000004a2900720b */ /* 0x020fe40003f6e000 */
[----:B------:R-:W-:-:S04]  /*1480*/  @P4 FSEL R60, R60, R81, P1 ;  /* 0x000000513c3c4208 */ /* 0x000fc80000800000 */
[----:B------:R-:W-:Y:S02]  /*1490*/  FSETP.GEU.AND P2, PT, R60, R39, PT ;  /* 0x000000273c00720b */ /* 0x000fe40003f4e000 */
[----:B------:R-:W-:-:S05]  /*14a0*/  FSETP.NAN.AND P1, PT, R74, R74, PT ;  /* 0x0000004a4a00720b */ /* 0x000fca0003f28000 */
[----:B------:R-:W-:Y:S02]  /*14b0*/  @P3 FSEL R74, R74, R41, P1 ;  /* 0x000000294a4a3208 */ /* 0x000fe40000800000 */
[C---:B------:R-:W-:Y:S02]  /*14c0*/  FSETP.NAN.AND P1, PT, R39.reuse, R39, PT ;  /* 0x000000272700720b */ /* 0x040fe40003f28000 */
[----:B0-----:R-:W-:Y:S02]  /*14d0*/  P2R R43, PR, RZ, 0x4 ;  /* 0x00000004ff2b7803 */ /* 0x001fe40000000000 */
[----:B------:R-:W-:Y:S02]  /*14e0*/  @P2 FSEL R39, R39, R60, P1 ;  /* 0x0000003c27272208 */ /* 0x000fe40000800000 */
[-C--:B------:R-:W-:Y:S02]  /*14f0*/  FSETP.GEU.AND P2, PT, R64, R17.reuse, PT ;  /* 0x000000114000720b */ /* 0x080fe40003f4e000 */
[----:B------:R-:W-:-:S02]  /*1500*/  FSETP.NAN.AND P1, PT, R17, R17, PT ;  /* 0x000000111100720b */ /* 0x000fc40003f28000 */
[----:B------:R-:W-:-:S09]  /*1510*/  P2R R44, PR, RZ, 0x4 ;  /* 0x00000004ff2c7803 */ /* 0x000fd20000000000 */
[----:B------:R-:W-:Y:S02]  /*1520*/  @P2 FSEL R17, R17, R64, P1 ;  /* 0x0000004011112208 */ /* 0x000fe40000800000 */
[C---:B------:R-:W-:Y:S02]  /*1530*/  FSETP.GT.AND P2, PT, R58.reuse, R73, PT ;  /* 0x000000493a00720b */ /* 0x040fe40003f44000 */
[----:B------:R-:W-:Y:S02]  /*1540*/  FSETP.NAN.AND P1, PT, R58, R58, PT ;  /* 0x0000003a3a00720b */ /* 0x000fe40003f28000 */
[----:B------:R-:W-:-:S09]  /*1550*/  P2R R45, PR, RZ, 0x4 ;  /* 0x00000004ff2d7803 */ /* 0x000fd20000000000 */
[----:B------:R-:W-:Y:S02]  /*1560*/  @!P2 FSEL R58, R58, R73, P1 ;  /* 0x000000493a3aa208 */ /* 0x000fe40000800000 */
[-C--:B------:R-:W-:Y:S02]  /*1570*/  FSETP.GEU.AND P2, PT, R17, R38.reuse, PT ;  /* 0x000000261100720b */ /* 0x080fe40003f4e000 */
[----:B------:R-:W-:Y:S02]  /*1580*/  FSETP.NAN.AND P1, PT, R38, R38, PT ;  /* 0x000000262600720b */ /* 0x000fe40003f28000 */
[----:B------:R-:W-:-:S09]  /*1590*/  P2R R41, PR, RZ, 0x4 ;  /* 0x00000004ff297803 */ /* 0x000fd20000000000 */
[----:B------:R-:W-:Y:S02]  /*15a0*/  @P2 FSEL R38, R38, R17, P1 ;  /* 0x0000001126262208 */ /* 0x000fe40000800000 */
[-C--:B------:R-:W-:Y:S02]  /*15b0*/  FSETP.GEU.AND P2, PT, R58, R70.reuse, PT ;  /* 0x000000463a00720b */ /* 0x080fe40003f4e000 */
[----:B------:R-:W-:Y:S02]  /*15c0*/  FSETP.NAN.AND P1, PT, R70, R70, PT ;  /* 0x000000464600720b */ /* 0x000fe40003f28000 */
        /* <DEDUP_REMOVED lines=73> */
[----:B------:R-:W-:Y:S02]  /*1a60*/  @P2 SEL R72, R72, R61, P1 ;  /* 0x0000003d48482207 */ /* 0x000fe40000800000 */
        /* <DEDUP_REMOVED lines=86> */
[----:B------:R-:W-:Y:S02]  /*1fd0*/  P2R R7, PR, RZ, 0x10 ;  /* 0x00000010ff077803 */ /* 0x000fe40000000000 */
[----:B--2---:R-:W-:-:S07]  /*1fe0*/  FSETP.GEU.AND P4, PT, R20, R87, PT ;  /* 0x000000571400720b */ /* 0x004fce0003f8e000 */
[----:B------:R-:W-:Y:S02]  /*1ff0*/  @P1 SEL R13, R13, R78, P2 ;  /* 0x0000004e0d0d1207 */ /* 0x000fe40001000000 */
[-C--:B------:R-:W-:Y:S02]  /*2000*/  FSETP.GEU.AND P2, PT, R85, R80.reuse, PT ;  /* 0x000000505500720b */ /* 0x080fe40003f4e000 */
[----:B------:R-:W-:Y:S02]  /*2010*/  P2R R8, PR, RZ, 0x8 ;  /* 0x00000008ff087803 */ /* 0x000fe40000000000 */
[----:B------:R-:W-:Y:S02]  /*2020*/  P2R R62, PR, RZ, 0x2 ;  /* 0x00000002ff3e7803 */ /* 0x000fe40000000000 */
[----:B------:R-:W-:Y:S02]  /*2030*/  FSETP.NAN.AND P3, PT, R80, R80, PT ;  /* 0x000000505000720b */ /* 0x000fe40003f68000 */
[----:B------:R-:W-:-:S05]  /*2040*/  FSETP.GEU.AND P1, PT, R19, R88, PT ;  /* 0x000000581300720b */ /* 0x000fca0003f2e000 */
[----:B------:R-:W-:Y:S02]  /*2050*/  @P2 SEL R80, R80, R85, P3 ;  /* 0x0000005550502207 */ /* 0x000fe40001800000 */
[----:B------:R-:W-:-:S04]  /*2060*/  FSETP.NAN.AND P3, PT, R87, R87, PT ;  /* 0x000000575700720b */ /* 0x000fc80003f68000 */
[----:B------:R-:W-:Y:S02]  /*2070*/  @P4 FSEL R87, R87, R20, P3 ;  /* 0x0000001457574208 */ /* 0x000fe40001800000 */
[C---:B------:R-:W-:Y:S02]  /*2080*/  FSETP.NAN.AND P3, PT, R88.reuse, R88, PT ;  /* 0x000000585800720b */ /* 0x040fe40003f68000 */
[----:B------:R-:W-:Y:S02]  /*2090*/  P2R R71, PR, RZ, 0x2 ;  /* 0x00000002ff477803 */ /* 0x000fe40000000000 */
[----:B------:R-:W-:Y:S02]  /*20a0*/  @P1 FSEL R88, R88, R19, P3 ;  /* 0x0000001358581208 */ /* 0x000fe40001800000 */
[----:B----4-:R-:W-:Y:S02]  /*20b0*/  FSETP.GEU.AND P1, PT, R87, R84, PT ;  /* 0x000000545700720b */ /* 0x010fe40003f2e000 */
[----:B------:R-:W-:-:S02]  /*20c0*/  P2R R69, PR, RZ, 0x4 ;  /* 0x00000004ff457803 */ /* 0x000fc40000000000 */
[----:B------:R-:W-:Y:S02]  /*20d0*/  FSETP.GEU.AND P2, PT, R88, R86, PT ;  /* 0x000000565800720b */ /* 0x000fe40003f4e000 */
[----:B------:R-:W-:-:S07]  /*20e0*/  FSETP.NAN.AND P3, PT, R84, R84, PT ;  /* 0x000000545400720b */ /* 0x000fce0003f68000 */
[----:B------:R-:W-:Y:S02]  /*20f0*/  @P1 FSEL R84, R84, R87, P3 ;  /* 0x0000005754541208 */ /* 0x000fe40001800000 */
[----:B------:R-:W-:-:S04]  /*2100*/  FSETP.NAN.AND P3, PT, R86, R86, PT ;  /* 0x000000565600720b */ /* 0x000fc80003f68000 */
[----:B------:R-:W-:Y:S02]  /*2110*/  @P2 FSEL R86, R86, R88, P3 ;  /* 0x0000005856562208 */ /* 0x000fe40001800000 */
[-C--:B------:R-:W-:Y:S02]  /*2120*/  FSETP.GEU.AND P3, PT, R84, R89.reuse, PT ;  /* 0x000000595400720b */ /* 0x080fe40003f6e000 */
[----:B------:R-:W-:Y:S02]  /*2130*/  P2R R70, PR, RZ, 0x10 ;  /* 0x00000010ff467803 */ /* 0x000fe40000000000 */
[----:B------:R-:W-:Y:S02]  /*2140*/  FSETP.NAN.AND P4, PT, R89, R89, PT ;  /* 0x000000595900720b */ /* 0x000fe40003f88000 */
[----:B------:R-:W-:-:S07]  /*2150*/  P2R R74, PR, RZ, 0x4 ;  /* 0x00000004ff4a7803 */ /* 0x000fce0000000000 */
[----:B------:R-:W-:Y:S02]  /*2160*/  @P3 SEL R89, R89, R84, P4 ;  /* 0x0000005459593207 */ /* 0x000fe40002000000 */
[-C--:B------:R-:W-:Y:S02]  /*2170*/  FSETP.GEU.AND P4, PT, R86, R91.reuse, PT ;  /* 0x0000005b5600720b */ /* 0x080fe40003f8e000 */
[----:B---3--:R-:W-:Y:S02]  /*2180*/  FSETP.GEU.AND P2, PT, R5, R90, PT ;  /* 0x0000005a0500720b */ /* 0x008fe40003f4e000 */
[----:B------:R-:W-:Y:S02]  /*2190*/  P2R R6, PR, RZ, 0x20 ;  /* 0x00000020ff067803 */ /* 0x000fe40000000000 */
[----:B------:R-:W-:Y:S02]  /*21a0*/  FSETP.NAN.AND P5, PT, R91, R91, PT ;  /* 0x0000005b5b00720b */ /* 0x000fe40003fa8000 */
[----:B------:R-:W-:-:S05]  /*21b0*/  P2R R77, PR, RZ, 0x4 ;  /* 0x00000004ff4d7803 */ /* 0x000fca0000000000 */
[----:B------:R-:W-:Y:S02]  /*21c0*/  @P4 SEL R91, R91, R86, P5 ;  /* 0x000000565b5b4207 */ /* 0x000fe40002800000 */
[----:B------:R-:W-:-:S04]  /*21d0*/  FSETP.NAN.AND P5, PT, R90, R90, PT ;  /* 0x0000005a5a00720b */ /* 0x000fc80003fa8000 */
        /* <DEDUP_REMOVED lines=18> */
[----:B------:R-:W-:-:S11]  /*2300*/  FSETP.NAN.AND P2, PT, R10, R10, PT ;  /* 0x0000000a0a00720b */ /* 0x000fd60003f48000 */
[----:B------:R-:W-:Y:S02]  /*2310*/  @P6 SEL R10, R10, R47, P2 ;  /* 0x0000002f0a0a6207 */ /* 0x000fe40001000000 */
[----:B------:R-:W-:Y:S02]  /*2320*/  P2R R47, PR, RZ, 0x40 ;  /* 0x00000040ff2f7803 */ /* 0x000fe40000000000 */
[----:B------:R-:W-:-:S04]  /*2330*/  ISETP.NE.AND P6, PT, R50, RZ, PT ;  /* 0x000000ff3200720c */ /* 0x000fc80003fc5270 */
[----:B------:R-:W-:Y:S02]  /*2340*/  P2R R50, PR, RZ, 0x40 ;  /* 0x00000040ff327803 */ /* 0x000fe40000000000 */
[----:B------:R-:W-:-:S04]  /*2350*/  ISETP.NE.AND P6, PT, R43, RZ, PT ;  /* 0x000000ff2b00720c */ /* 0x000fc80003fc5270 */
[----:B------:R-:W-:Y:S02]  /*2360*/  P2R R43, PR, RZ, 0x40 ;  /* 0x00000040ff2b7803 */ /* 0x000fe40000000000 */
[----:B------:R-:W-:Y:S02]  /*2370*/  ISETP.NE.AND P6, PT, R8, RZ, PT ;  /* 0x000000ff0800720c */ /* 0x000fe40003fc5270 */
[----:B------:R-:W0:Y:S02]  /*2380*/  S2R R8, SR_TID.X ;  /* 0x0000000000087919 */ /* 0x000e240000002100 */
[----:B------:R-:W-:Y:S02]  /*2390*/  P2R R82, PR, RZ, 0x40 ;  /* 0x00000040ff527803 */ /* 0x000fe40000000000 */
[----:B------:R-:W-:-:S04]  /*23a0*/  ISETP.NE.AND P6, PT, R67, RZ, PT ;  /* 0x000000ff4300720c */ /* 0x000fc80003fc5270 */
[----:B------:R-:W-:Y:S02]  /*23b0*/  P2R R67, PR, RZ, 0x40 ;  /* 0x00000040ff437803 */ /* 0x000fe40000000000 */
[----:B------:R-:W-:-:S04]  /*23c0*/  ISETP.NE.AND P6, PT, R16, RZ, PT ;  /* 0x000000ff1000720c */ /* 0x000fc80003fc5270 */
[----:B------:R-:W-:Y:S02]  /*23d0*/  P2R R83, PR, RZ, 0x40 ;  /* 0x00000040ff537803 */ /* 0x000fe40000000000 */
[----:B------:R-:W-:-:S04]  /*23e0*/  ISETP.NE.AND P6, PT, R60, RZ, PT ;  /* 0x000000ff3c00720c */ /* 0x000fc80003fc5270 */
[----:B------:R-:W-:Y:S02]  /*23f0*/  P2R R60, PR, RZ, 0x40 ;  /* 0x00000040ff3c7803 */ /* 0x000fe40000000000 */
[----:B------:R-:W-:-:S04]  /*2400*/  ISETP.NE.AND P6, PT, R53, RZ, PT ;  /* 0x000000ff3500720c */ /* 0x000fc80003fc5270 */
[----:B------:R-:W-:Y:S02]  /*2410*/  P2R R53, PR, RZ, 0x40 ;  /* 0x00000040ff357803 */ /* 0x000fe40000000000 */
[----:B------:R-:W-:Y:S01]  /*2420*/  ISETP.NE.AND P6, PT, R17, RZ, PT ;  /* 0x000000ff1100720c */ /* 0x000fe20003fc5270 */
[----:B------:R-:W-:Y:S01]  /*2430*/  UPRMT UR4, UR5, 0x654, UR4 ;  /* 0x0000065405047896 */ /* 0x000fe20008000004 */
[----:B------:R-:W-:Y:S01]  /*2440*/  P2R R73, PR, RZ, 0x2 ;  /* 0x00000002ff497803 */ /* 0x000fe20000000000 */
[----:B------:R-:W-:Y:S01]  /*2450*/  IMAD.SHL.U32 R5, R9, 0x4, RZ ;  /* 0x0000000409057824 */ /* 0x000fe200078e00ff */
[----:B0-----:R-:W-:Y:S01]  /*2460*/  SHF.R.U32.HI R20, RZ, 0x4, R8 ;  /* 0x00000004ff147819 */ /* 0x001fe20000011608 */
[C---:B------:R-:W-:Y:S01]  /*2470*/  IMAD.SHL.U32 R11, R8.reuse, 0x40, RZ ;  /* 0x00000040080b7824 */ /* 0x040fe200078e00ff */
[----:B------:R-:W-:Y:S01]  /*2480*/  P2R R84, PR, RZ, 0x40 ;  /* 0x00000040ff547803 */ /* 0x000fe20000000000 */
[----:B------:R-:W-:Y:S01]  /*2490*/  IMAD.SHL.U32 R22, R8, 0x4, RZ ;  /* 0x0000000408167824 */ /* 0x000fe200078e00ff */
[----:B------:R-:W-:Y:S01]  /*24a0*/  SGXT.U32 R20, R20, 0x3 ;  /* 0x000000031414781a */ /* 0x000fe20000000000 */
[----:B------:R-:W0:Y:S01]  /*24b0*/  LDC.64 R16, c[0x0][0x218] ;  /* 0x00008600ff107b82 */ /* 0x000e220000000a00 */
[----:B------:R-:W-:-:S02]  /*24c0*/  LOP3.LUT R11, R11, 0x3c0, RZ, 0xc0, !PT ;  /* 0x000003c00b0b7812 */ /* 0x000fc400078ec0ff */
[----:B------:R-:W-:Y:S02]  /*24d0*/  ISETP.NE.AND P6, PT, R44, RZ, PT ;  /* 0x000000ff2c00720c */ /* 0x000fe40003fc5270 */
[----:B------:R-:W-:Y:S02]  /*24e0*/  LOP3.LUT R20, R11, R20, RZ, 0xfc, !PT ;  /* 0x000000140b147212 */ /* 0x000fe400078efcff */
[----:B------:R-:W-:Y:S02]  /*24f0*/  P2R R44, PR, RZ, 0x40 ;  /* 0x00000040ff2c7803 */ /* 0x000fe40000000000 */
[----:B------:R-:W-:Y:S02]  /*2500*/  ISETP.NE.AND P1, PT, R2, RZ, PT ;  /* 0x000000ff0200720c */ /* 0x000fe40003f25270 */
[----:B------:R-:W-:Y:S02]  /*2510*/  ISETP.NE.AND P6, PT, R7, RZ, PT ;  /* 0x000000ff0700720c */ /* 0x000fe40003fc5270 */
[----:B------:R-:W-:-:S02]  /*2520*/  LEA.HI R4, R11, R20, RZ, 0x1c ;  /* 0x000000140b047211 */ /* 0x000fc400078fe0ff */
[----:B------:R-:W-:Y:S02]  /*2530*/  SEL R2, RZ, 0x1, !P1 ;  /* 0x00000001ff027807 */ /* 0x000fe40004800000 */
[----:B------:R-:W-:Y:S02]  /*2540*/  P2R R85, PR, RZ, 0x40 ;  /* 0x00000040ff557803 */ /* 0x000fe40000000000 */
[----:B------:R-:W-:Y:S02]  /*2550*/  ISETP.NE.AND P6, PT, R48, RZ, PT ;  /* 0x000000ff3000720c */ /* 0x000fe40003fc5270 */
[----:B------:R-:W-:Y:S02]  /*2560*/  ISETP.NE.AND P1, PT, R55, RZ, PT ;  /* 0x000000ff3700720c */ /* 0x000fe40003f25270 */
[----:B------:R-:W-:Y:S02]  /*2570*/  LEA R55, R4, UR4, 0x2 ;  /* 0x0000000404377c11 */ /* 0x000fe4000f8e10ff */
[----:B------:R-:W-:-:S02]  /*2580*/  P2R R48, PR, RZ, 0x40 ;  /* 0x00000040ff307803 */ /* 0x000fc40000000000 */
[----:B------:R-:W-:Y:S01]  /*2590*/  ISETP.NE.AND P6, PT, R66, RZ, PT ;  /* 0x000000ff4200720c */ /* 0x000fe20003fc5270 */
[----:B------:R-:W-:Y:S04]  /*25a0*/  STS [R55], R72 ;  /* 0x0000004837007388 */ /* 0x000fe80000000800 */
[----:B------:R1:W-:Y:S01]  /*25b0*/  STS [R55+0x20], R15 ;  /* 0x0000200f37007388 */ /* 0x0003e20000000800 */
[----:B------:R-:W-:-:S03]  /*25c0*/  P2R R66, PR, RZ, 0x40 ;  /* 0x00000040ff427803 */ /* 0x000fc60000000000 */
[----:B------:R2:W-:Y:S04]  /*25d0*/  STS [R55+0x40], R13 ;  /* 0x0000400d37007388 */ /* 0x0005e80000000800 */
[----:B------:R-:W-:Y:S04]  /*25e0*/  STS [R55+0x60], R80 ;  /* 0x0000605037007388 */ /* 0x000fe80000000800 */
[----:B------:R-:W-:Y:S04]  /*25f0*/  STS [R55+0x80], R89 ;  /* 0x0000805937007388 */ /* 0x000fe80000000800 */
[----:B------:R-:W-:Y:S04]  /*2600*/  STS [R55+0xa0], R91 ;  /* 0x0000a05b37007388 */ /* 0x000fe80000000800 */
[----:B------:R3:W-:Y:S04]  /*2610*/  STS [R55+0xc0], R0 ;  /* 0x0000c00037007388 */ /* 0x0007e80000000800 */
[----:B------:R-:W-:Y:S01]  /*2620*/  STS [R55+0xe0], R10 ;  /* 0x0000e00a37007388 */ /* 0x000fe20000000800 */
[----:B------:R-:W-:-:S02]  /*2630*/  ISETP.NE.AND P6, PT, R57, RZ, PT ;  /* 0x000000ff3900720c */ /* 0x000fc40003fc5270 */
[----:B------:R-:W-:Y:S02]  /*2640*/  SHF.R.U32.HI R4, RZ, 0x2, R8 ;  /* 0x00000002ff047819 */ /* 0x000fe40000011608 */
[----:B------:R-:W-:Y:S02]  /*2650*/  P2R R57, PR, RZ, 0x40 ;  /* 0x00000040ff397803 */ /* 0x000fe40000000000 */
[----:B------:R-:W-:Y:S02]  /*2660*/  ISETP.NE.AND P6, PT, R56, RZ, PT ;  /* 0x000000ff3800720c */ /* 0x000fe40003fc5270 */
[----:B------:R-:W-:Y:S02]  /*2670*/  LOP3.LUT R22, R22, 0x1fc, RZ, 0xc0, !PT ;  /* 0x000001fc16167812 */ /* 0x000fe400078ec0ff */
[----:B------:R-:W-:Y:S02]  /*2680*/  LOP3.LUT R7, R4, 0x1c, RZ, 0xc0, !PT ;  /* 0x0000001c04077812 */ /* 0x000fe400078ec0ff */
[----:B------:R-:W-:-:S02]  /*2690*/  P2R R56, PR, RZ, 0x40 ;  /* 0x00000040ff387803 */ /* 0x000fc40000000000 */
[----:B------:R-:W-:Y:S01]  /*26a0*/  ISETP.NE.AND P6, PT, R49, RZ, PT ;  /* 0x000000ff3100720c */ /* 0x000fe20003fc5270 */
[----:B------:R-:W-:-:S03]  /*26b0*/  IMAD.IADD R7, R22, 0x1, R7 ;  /* 0x0000000116077824 */ /* 0x000fc600078e0207 */
[----:B------:R-:W-:Y:S02]  /*26c0*/  P2R R49, PR, RZ, 0x40 ;  /* 0x00000040ff317803 */ /* 0x000fe40000000000 */
[----:B------:R-:W-:Y:S02]  /*26d0*/  ISETP.NE.AND P6, PT, R45, RZ, PT ;  /* 0x000000ff2d00720c */ /* 0x000fe40003fc5270 */
[----:B------:R-:W-:Y:S02]  /*26e0*/  LEA R7, R7, UR4, 0x2 ;  /* 0x0000000407077c11 */ /* 0x000fe4000f8e10ff */
[----:B------:R-:W-:Y:S02]  /*26f0*/  P2R R45, PR, RZ, 0x40 ;  /* 0x00000040ff2d7803 */ /* 0x000fe40000000000 */
[----:B------:R-:W-:Y:S02]  /*2700*/  ISETP.NE.AND P6, PT, R6, RZ, PT ;  /* 0x000000ff0600720c */ /* 0x000fe40003fc5270 */
[----:B------:R-:W-:Y:S01]  /*2710*/  LOP3.LUT R23, R14, 0x3c, R5, 0xf8, !PT ;  /* 0x0000003c0e177812 */ /* 0x000fe200078ef805 */
[----:B------:R-:W-:Y:S04]  /*2720*/  BAR.SYNC.DEFER_BLOCKING 0x0 ;  /* 0x0000000000007b1d */ /* 0x000fe80000010000 */
[----:B-1----:R-:W-:Y:S01]  /*2730*/  IMAD.HI R15, R23, 0x2aaaaaab, RZ ;  /* 0x2aaaaaab170f7827 */ /* 0x002fe200078e02ff */
[----:B------:R-:W-:-:S04]  /*2740*/  ISETP.NE.AND P2, PT, R18, RZ, PT ;  /* 0x000000ff1200720c */ /* 0x000fc80003f45270 */
[----:B------:R-:W-:Y:S01]  /*2750*/  SHF.R.U32.HI R18, RZ, 0x1f, R15 ;  /* 0x0000001fff127819 */ /* 0x000fe2000001160f */
[----:B------:R-:W1:Y:S03]  /*2760*/  LDS.128 R4, [R7] ;  /* 0x0000000007047984 */ /* 0x000e660000000c00 */
[----:B------:R-:W-:Y:S02]  /*2770*/  LEA.HI.SX32 R18, R15, R18, 0x1b ;  /* 0x000000120f127211 */ /* 0x000fe400078fdaff */
[----:B------:R-:W-:Y:S02]  /*2780*/  SEL R21, RZ, 0x1, !P0 ;  /* 0x00000001ff157807 */ /* 0x000fe40004000000 */
[----:B--2---:R-:W-:Y:S01]  /*2790*/  LOP3.LUT R13, R12, R3, RZ, 0xfc, !PT ;  /* 0x000000030c0d7212 */ /* 0x004fe200078efcff */
[----:B------:R-:W-:Y:S01]  /*27a0*/  IMAD R15, R18, -0xc0, R23 ;  /* 0xffffff40120f7824 */ /* 0x000fe200078e0217 */
[----:B------:R-:W-:-:S02]  /*27b0*/  ISETP.GE.AND P0, PT, R23, 0x300, PT ;  /* 0x000003001700780c */ /* 0x000fc40003f06270 */
[----:B------:R-:W-:Y:S01]  /*27c0*/  P2R R86, PR, RZ, 0x40 ;  /* 0x00000040ff567803 */ /* 0x000fe20000000000 */
[----:B---3--:R-:W-:Y:S01]  /*27d0*/  IMAD R0, R18, 0x6c0, R15 ;  /* 0x000006c012007824 */ /* 0x008fe200078e020f */
[----:B------:R-:W-:-:S03]  /*27e0*/  ISETP.LT.AND P6, PT, R13, 0x9, !P0 ;  /* 0x000000090d00780c */ /* 0x000fc600047c1270 */
[----:B------:R-:W-:-:S04]  /*27f0*/  IMAD R19, R13, 0xc0, R0 ;  /* 0x000000c00d137824 */ /* 0x000fc800078e0200 */
[----:B0-----:R-:W-:-:S06]  /*2800*/  IMAD.WIDE R18, R19, 0x4, R16 ;  /* 0x0000000413127825 */ /* 0x001fcc00078e0210 */
[----:B-1----:R0:W-:Y:S01]  /*2810*/  @P6 STG.E.128 desc[UR6][R18.64], R4 ;  /* 0x0000000412006986 */ /* 0x0021e2000c101d06 */
[----:B------:R-:W-:-:S04]  /*2820*/  ISETP.NE.AND P6, PT, R86, RZ, PT ;  /* 0x000000ff5600720c */ /* 0x000fc80003fc5270 */
[----:B------:R-:W-:Y:S02]  /*2830*/  SEL R10, RZ, 0x1, !P6 ;  /* 0x00000001ff0a7807 */ /* 0x000fe40007000000 */
[----:B------:R-:W-:-:S04]  /*2840*/  ISETP.NE.AND P6, PT, R45, RZ, PT ;  /* 0x000000ff2d00720c */ /* 0x000fc80003fc5270 */
[----:B------:R-:W-:Y:S02]  /*2850*/  SEL R13, RZ, 0x1, !P6 ;  /* 0x00000001ff0d7807 */ /* 0x000fe40007000000 */
[----:B------:R-:W-:-:S04]  /*2860*/  ISETP.NE.AND P6, PT, R49, RZ, PT ;  /* 0x000000ff3100720c */ /* 0x000fc80003fc5270 */
[----:B------:R-:W-:Y:S02]  /*2870*/  SEL R15, RZ, 0x1, !P6 ;  /* 0x00000001ff0f7807 */ /* 0x000fe40007000000 */
[----:B------:R-:W-:-:S04]  /*2880*/  ISETP.NE.AND P6, PT, R56, RZ, PT ;  /* 0x000000ff3800720c */ /* 0x000fc80003fc5270 */
[----:B------:R-:W-:Y:S02]  /*2890*/  SEL R23, RZ, 0x1, !P6 ;  /* 0x00000001ff177807 */ /* 0x000fe40007000000 */
[----:B------:R-:W-:Y:S02]  /*28a0*/  ISETP.NE.AND P6, PT, R57, RZ, PT ;  /* 0x000000ff3900720c */ /* 0x000fe40003fc5270 */
[----:B------:R-:W-:Y:S02]  /*28b0*/  P2R R55, PR, RZ, 0x1 ;  /* 0x00000001ff377803 */ /* 0x000fe40000000000 */
[----:B------:R-:W-:Y:S02]  /*28c0*/  ISETP.NE.AND P0, PT, R41, RZ, PT ;  /* 0x000000ff2900720c */ /* 0x000fe40003f05270 */
[----:B------:R-:W-:Y:S02]  /*28d0*/  SEL R41, RZ, 0x1, !P6 ;  /* 0x00000001ff297807 */ /* 0x000fe40007000000 */
[----:B------:R-:W-:-:S04]  /*28e0*/  ISETP.NE.AND P6, PT, R66, RZ, PT ;  /* 0x000000ff4200720c */ /* 0x000fc80003fc5270 */
[----:B------:R-:W-:Y:S02]  /*28f0*/  SEL R45, RZ, 0x1, !P6 ;  /* 0x00000001ff2d7807 */ /* 0x000fe40007000000 */
[----:B------:R-:W-:-:S04]  /*2900*/  ISETP.NE.AND P6, PT, R48, RZ, PT ;  /* 0x000000ff3000720c */ /* 0x000fc80003fc5270 */
[----:B------:R-:W-:Y:S02]  /*2910*/  SEL R2, R2, 0x2, P6 ;  /* 0x0000000202027807 */ /* 0x000fe40003000000 */
[----:B------:R-:W-:-:S04]  /*2920*/  ISETP.NE.AND P6, PT, R85, RZ, PT ;  /* 0x000000ff5500720c */ /* 0x000fc80003fc5270 */
[----:B------:R-:W-:Y:S02]  /*2930*/  SEL R21, R21, 0x2, P6 ;  /* 0x0000000215157807 */ /* 0x000fe40003000000 */
[----:B------:R-:W-:-:S04]  /*2940*/  ISETP.NE.AND P6, PT, R44, RZ, PT ;  /* 0x000000ff2c00720c */ /* 0x000fc80003fc5270 */
[----:B------:R-:W-:-:S04]  /*2950*/  SEL R10, R10, 0x2, P6 ;  /* 0x000000020a0a7807 */ /* 0x000fc80003000000 */
[----:B------:R-:W-:Y:S02]  /*2960*/  SEL R10, R10, 0x3, P0 ;  /* 0x000000030a0a7807 */ /* 0x000fe40000000000 */
[----:B------:R-:W-:-:S04]  /*2970*/  ISETP.NE.AND P0, PT, R33, RZ, PT ;  /* 0x000000ff2100720c */ /* 0x000fc80003f05270 */
[----:B0-----:R-:W-:Y:S02]  /*2980*/  P2R R4, PR, RZ, 0x1 ;  /* 0x00000001ff047803 */ /* 0x001fe40000000000 */
[----:B------:R-:W-:-:S04]  /*2990*/  ISETP.NE.AND P0, PT, R25, RZ, PT ;  /* 0x000000ff1900720c */ /* 0x000fc80003f05270 */
[----:B------:R-:W-:Y:S02]  /*29a0*/  P2R R5, PR, RZ, 0x1 ;  /* 0x00000001ff057803 */ /* 0x000fe40000000000 */
[----:B------:R-:W-:-:S04]  /*29b0*/  ISETP.NE.AND P0, PT, R78, RZ, PT ;  /* 0x000000ff4e00720c */ /* 0x000fc80003f05270 */
[----:B------:R-:W-:Y:S02]  /*29c0*/  P2R R6, PR, RZ, 0x1 ;  /* 0x00000001ff067803 */ /* 0x000fe40000000000 */
[----:B------:R-:W-:Y:S02]  /*29d0*/  ISETP.NE.AND P0, PT, R77, RZ, PT ;  /* 0x000000ff4d00720c */ /* 0x000fe40003f05270 */
[----:B------:R-:W-:Y:S02]  /*29e0*/  ISETP.NE.AND P6, PT, R84, RZ, PT ;  /* 0x000000ff5400720c */ /* 0x000fe40003fc5270 */
[----:B------:R-:W-:Y:S02]  /*29f0*/  P2R R7, PR, RZ, 0x1 ;  /* 0x00000001ff077803 */ /* 0x000fe40000000000 */
[----:B------:R-:W-:Y:S02]  /*2a00*/  ISETP.NE.AND P0, PT, R71, RZ, PT ;  /* 0x000000ff4700720c */ /* 0x000fe40003f05270 */
[----:B------:R-:W-:-:S02]  /*2a10*/  SEL R13, R13, 0x2, P6 ;  /* 0x000000020d0d7807 */ /* 0x000fc40003000000 */
[----:B------:R-:W-:Y:S02]  /*2a20*/  ISETP.NE.AND P6, PT, R53, RZ, PT ;  /* 0x000000ff3500720c */ /* 0x000fe40003fc5270 */
[----:B------:R-:W-:Y:S02]  /*2a30*/  P2R R18, PR, RZ, 0x1 ;  /* 0x00000001ff127803 */ /* 0x000fe40000000000 */
[----:B------:R-:W-:Y:S02]  /*2a40*/  ISETP.NE.AND P0, PT, R70, RZ, PT ;  /* 0x000000ff4600720c */ /* 0x000fe40003f05270 */
[----:B------:R-:W-:Y:S02]  /*2a50*/  SEL R15, R15, 0x2, P6 ;  /* 0x000000020f0f7807 */ /* 0x000fe40003000000 */
[----:B------:R-:W-:Y:S02]  /*2a60*/  ISETP.NE.AND P6, PT, R60, RZ, PT ;  /* 0x000000ff3c00720c */ /* 0x000fe40003fc5270 */
[----:B------:R-:W-:-:S02]  /*2a70*/  P2R R19, PR, RZ, 0x1 ;  /* 0x00000001ff137803 */ /* 0x000fc40000000000 */
[----:B------:R-:W-:Y:S02]  /*2a80*/  ISETP.NE.AND P0, PT, R61, RZ, PT ;  /* 0x000000ff3d00720c */ /* 0x000fe40003f05270 */
[----:B------:R-:W-:Y:S02]  /*2a90*/  SEL R23, R23, 0x2, P6 ;  /* 0x0000000217177807 */ /* 0x000fe40003000000 */
        /* <DEDUP_REMOVED lines=45> */
[----:B------:R-:W-:Y:S02]  /*2d70*/  SEL R21, R21, 0x4, P0 ;  /* 0x0000000415157807 */ /* 0x000fe40000000000 */
[----:B------:R-:W-:Y:S02]  /*2d80*/  ISETP.NE.AND P0, PT, R24, RZ, PT ;  /* 0x000000ff1800720c */ /* 0x000fe40003f05270 */
[----:B------:R-:W-:Y:S02]  /*2d90*/  P2R R46, PR, RZ, 0x20 ;  /* 0x00000020ff2e7803 */ /* 0x000fe40000000000 */
[----:B------:R-:W-:Y:S02]  /*2da0*/  SEL R10, R10, 0x4, P0 ;  /* 0x000000040a0a7807 */ /* 0x000fe40000000000 */
[----:B------:R-:W-:Y:S02]  /*2db0*/  SEL R13, R13, 0x3, P6 ;  /* 0x000000030d0d7807 */ /* 0x000fe40003000000 */
[----:B------:R-:W-:-:S02]  /*2dc0*/  ISETP.NE.AND P0, PT, R26, RZ, PT ;  /* 0x000000ff1a00720c */ /* 0x000fc40003f05270 */
[----:B------:R-:W-:Y:S02]  /*2dd0*/  ISETP.NE.AND P5, PT, R58, RZ, PT ;  /* 0x000000ff3a00720c */ /* 0x000fe40003fa5270 */
[----:B------:R-:W-:Y:S02]  /*2de0*/  SEL R13, R13, 0x4, P0 ;  /* 0x000000040d0d7807 */ /* 0x000fe40000000000 */
[----:B------:R-:W-:Y:S02]  /*2df0*/  P2R R76, PR, RZ, 0x10 ;  /* 0x00000010ff4c7803 */ /* 0x000fe40000000000 */
[----:B------:R-:W-:Y:S02]  /*2e00*/  SEL R15, R15, 0x3, P5 ;  /* 0x000000030f0f7807 */ /* 0x000fe40002800000 */
[----:B------:R-:W-:Y:S02]  /*2e10*/  ISETP.NE.AND P0, PT, R27, RZ, PT ;  /* 0x000000ff1b00720c */ /* 0x000fe40003f05270 */
[----:B------:R-:W-:-:S02]  /*2e20*/  ISETP.NE.AND P4, PT, R64, RZ, PT ;  /* 0x000000ff4000720c */ /* 0x000fc40003f85270 */
[----:B------:R-:W-:Y:S02]  /*2e30*/  SEL R15, R15, 0x4, P0 ;  /* 0x000000040f0f7807 */ /* 0x000fe40000000000 */
[----:B------:R-:W-:Y:S02]  /*2e40*/  P2R R75, PR, RZ, 0x8 ;  /* 0x00000008ff4b7803 */ /* 0x000fe40000000000 */
[----:B------:R-:W-:Y:S02]  /*2e50*/  SEL R23, R23, 0x3, P4 ;  /* 0x0000000317177807 */ /* 0x000fe40002000000 */
[----:B------:R-:W-:Y:S02]  /*2e60*/  ISETP.NE.AND P0, PT, R28, RZ, PT ;  /* 0x000000ff1c00720c */ /* 0x000fe40003f05270 */
[----:B------:R-:W-:Y:S02]  /*2e70*/  ISETP.NE.AND P3, PT, R65, RZ, PT ;  /* 0x000000ff4100720c */ /* 0x000fe40003f65270 */
[----:B------:R-:W-:-:S02]  /*2e80*/  SEL R23, R23, 0x4, P0 ;  /* 0x0000000417177807 */ /* 0x000fc40000000000 */
[----:B------:R-:W-:Y:S02]  /*2e90*/  SEL R41, R41, 0x3, P3 ;  /* 0x0000000329297807 */ /* 0x000fe40001800000 */
[----:B------:R-:W-:Y:S02]  /*2ea0*/  ISETP.NE.AND P0, PT, R29, RZ, PT ;  /* 0x000000ff1d00720c */ /* 0x000fe40003f05270 */
[----:B------:R-:W-:Y:S02]  /*2eb0*/  SEL R45, R45, 0x3, P2 ;  /* 0x000000032d2d7807 */ /* 0x000fe40001000000 */
[----:B------:R-:W-:Y:S02]  /*2ec0*/  SEL R41, R41, 0x4, P0 ;  /* 0x0000000429297807 */ /* 0x000fe40000000000 */
[----:B------:R-:W-:Y:S02]  /*2ed0*/  ISETP.NE.AND P0, PT, R31, RZ, PT ;  /* 0x000000ff1f00720c */ /* 0x000fe40003f05270 */
[----:B------:R-:W-:-:S02]  /*2ee0*/  SEL R2, R2, 0x4, P1 ;  /* 0x0000000402027807 */ /* 0x000fc40000800000 */
[----:B------:R-:W-:Y:S02]  /*2ef0*/  SEL R45, R45, 0x4, P0 ;  /* 0x000000042d2d7807 */ /* 0x000fe40000000000 */
[----:B------:R-:W-:-:S04]  /*2f00*/  ISETP.NE.AND P0, PT, R32, RZ, PT ;  /* 0x000000ff2000720c */ /* 0x000fc80003f05270 */
        /* <DEDUP_REMOVED lines=31> */
[----:B------:R-:W-:Y:S02]  /*3100*/  ISETP.NE.AND P0, PT, R5, RZ, PT ;  /* 0x000000ff0500720c */ /* 0x000fe40003f05270 */
[----:B------:R-:W-:Y:S02]  /*3110*/  ISETP.NE.AND P2, PT, R51, RZ, PT ;  /* 0x000000ff3300720c */ /* 0x000fe40003f45270 */
[----:B------:R-:W-:-:S04]  /*3120*/  SEL R2, R2, 0x7, P0 ;  /* 0x0000000702027807 */ /* 0x000fc80000000000 */
[----:B------:R-:W-:Y:S02]  /*3130*/  SEL R18, R2, 0x8, P2 ;  /* 0x0000000802127807 */ /* 0x000fe40001000000 */
[----:B------:R-:W-:-:S04]  /*3140*/  LOP3.LUT R2, R22, 0x200, RZ, 0xfc, !PT ;  /* 0x0000020016027812 */ /* 0x000fc800078efcff */
[----:B------:R-:W-:-:S04]  /*3150*/  SHF.R.U32.HI R2, RZ, 0x4, R2 ;  /* 0x00000004ff027819 */ /* 0x000fc80000011602 */
[----:B------:R-:W-:-:S05]  /*3160*/  LOP3.LUT R5, R2, 0x3c, RZ, 0xc0, !PT ;  /* 0x0000003c02057812 */ /* 0x000fca00078ec0ff */
[----:B------:R-:W-:-:S05]  /*3170*/  IMAD.IADD R5, R22, 0x1, R5 ;  /* 0x0000000116057824 */ /* 0x000fca00078e0205 */
[----:B------:R-:W-:Y:S02]  /*3180*/  LEA R5, R5, UR4, 0x2 ;  /* 0x0000000405057c11 */ /* 0x000fe4000f8e10ff */
[----:B------:R-:W-:-:S04]  /*3190*/  ISETP.NE.AND P0, PT, R4, RZ, PT ;  /* 0x000000ff0400720c */ /* 0x000fc80003f05270 */
[----:B------:R-:W0:Y:S01]  /*31a0*/  LDS.128 R4, [R5+0x800] ;  /* 0x0008000005047984 */ /* 0x000e220000000c00 */
[----:B------:R-:W-:Y:S02]  /*31b0*/  ISETP.NE.AND P5, PT, R63, RZ, PT ;  /* 0x000000ff3f00720c */ /* 0x000fe40003fa5270 */
[----:B------:R-:W-:Y:S02]  /*31c0*/  SEL R21, R21, 0x7, P0 ;  /* 0x0000000715157807 */ /* 0x000fe40000000000 */
[----:B------:R-:W-:Y:S02]  /*31d0*/  SEL R13, R13, 0x7, P5 ;  /* 0x000000070d0d7807 */ /* 0x000fe40002800000 */
[----:B------:R-:W-:Y:S02]  /*31e0*/  ISETP.NE.AND P2, PT, R69, RZ, PT ;  /* 0x000000ff4500720c */ /* 0x000fe40003f45270 */
[----:B------:R-:W-:Y:S02]  /*31f0*/  ISETP.NE.AND P0, PT, R55, RZ, PT ;  /* 0x000000ff3700720c */ /* 0x000fe40003f05270 */
[----:B------:R-:W-:-:S02]  /*3200*/  LOP3.LUT R3, R12, 0x8, R3, 0xfe, !PT ;  /* 0x000000080c037812 */ /* 0x000fc400078efe03 */
[----:B------:R-:W-:Y:S01]  /*3210*/  SEL R24, R13, 0x8, P2 ;  /* 0x000000080d187807 */ /* 0x000fe20001000000 */
[----:B------:R-:W-:Y:S01]  /*3220*/  IMAD.SHL.U32 R13, R9, 0x8, RZ ;  /* 0x00000008090d7824 */ /* 0x000fe200078e00ff */
[C---:B------:R-:W-:Y:S01]  /*3230*/  ISETP.LT.AND P0, PT, R3.reuse, 0x9, !P0 ;  /* 0x000000090300780c */ /* 0x040fe20004701270 */
[----:B------:R-:W-:-:S03]  /*3240*/  IMAD R19, R3, 0xc0, R0 ;  /* 0x000000c003137824 */ /* 0x000fc600078e0200 */
[----:B------:R-:W-:Y:S01]  /*3250*/  LOP3.LUT R13, R14, 0x38, R13, 0xf8, !PT ;  /* 0x000000380e0d7812 */ /* 0x000fe200078ef80d */
[----:B------:R-:W-:Y:S01]  /*3260*/  IMAD.WIDE R16, R19, 0x4, R16 ;  /* 0x0000000413107825 */ /* 0x000fe200078e0210 */
[----:B------:R-:W-:-:S03]  /*3270*/  ISETP.NE.AND P1, PT, R34, RZ, PT ;  /* 0x000000ff2200720c */ /* 0x000fc60003f25270 */
[----:B------:R-:W-:Y:S01]  /*3280*/  IMAD.HI R2, R13, 0x2aaaaaab, RZ ;  /* 0x2aaaaaab0d027827 */ /* 0x000fe200078e02ff */
[----:B------:R-:W-:Y:S02]  /*3290*/  ISETP.NE.AND P6, PT, R68, RZ, PT ;  /* 0x000000ff4400720c */ /* 0x000fe40003fc5270 */
[----:B------:R-:W-:Y:S02]  /*32a0*/  SHF.R.U32.HI R14, RZ, 0x3, R9 ;  /* 0x00000003ff0e7819 */ /* 0x000fe40000011609 */
[----:B------:R-:W-:Y:S02]  /*32b0*/  SHF.R.U32.HI R9, RZ, 0x1f, R2 ;  /* 0x0000001fff097819 */ /* 0x000fe40000011602 */
[----:B------:R-:W-:Y:S02]  /*32c0*/  SEL R21, R21, 0x8, P1 ;  /* 0x0000000815157807 */ /* 0x000fe40000800000 */
[----:B------:R-:W-:Y:S02]  /*32d0*/  SEL R10, R10, 0x7, P6 ;  /* 0x000000070a0a7807 */ /* 0x000fe40003000000 */
[----:B------:R-:W-:Y:S01]  /*32e0*/  ISETP.NE.AND P1, PT, R62, RZ, PT ;  /* 0x000000ff3e00720c */ /* 0x000fe20003f25270 */
[----:B0-----:R0:W-:Y:S01]  /*32f0*/  @P0 STG.E.128 desc[UR6][R16.64], R4 ;  /* 0x0000000410000986 */ /* 0x0011e2000c101d06 */
[----:B------:R-:W-:-:S02]  /*3300*/  SGXT.U32 R3, R14, 0x4 ;  /* 0x000000040e03781a */ /* 0x000fc40000000000 */
[----:B------:R-:W-:Y:S02]  /*3310*/  LEA.HI.SX32 R2, R2, R9, 0x1b ;  /* 0x0000000902027211 */ /* 0x000fe400078fdaff */
[----:B------:R-:W-:Y:S02]  /*3320*/  ISETP.NE.AND P4, PT, R73, RZ, PT ;  /* 0x000000ff4900720c */ /* 0x000fe40003f85270 */
[----:B------:R-:W-:Y:S02]  /*3330*/  ISETP.NE.AND P3, PT, R74, RZ, PT ;  /* 0x000000ff4a00720c */ /* 0x000fe40003f65270 */
[----:B------:R-:W-:Y:S01]  /*3340*/  SEL R10, R10, 0x8, P1 ;  /* 0x000000080a0a7807 */ /* 0x000fe20000800000 */
[----:B------:R-:W-:Y:S01]  /*3350*/  IMAD R0, R2, -0xc0, R13 ;  /* 0xffffff4002007824 */ /* 0x000fe200078e020d */
[----:B------:R-:W-:Y:S02]  /*3360*/  ISETP.NE.AND P1, PT, R81, RZ, PT ;  /* 0x000000ff5100720c */ /* 0x000fe40003f25270 */
[----:B------:R-:W-:-:S02]  /*3370*/  ISETP.NE.AND P2, PT, R79, RZ, PT ;  /* 0x000000ff4f00720c */ /* 0x000fc40003f45270 */
[----:B------:R-:W-:Y:S01]  /*3380*/  LOP3.LUT R3, R12, R3, RZ, 0xfc, !PT ;  /* 0x000000030c037212 */ /* 0x000fe200078efcff */
[----:B------:R-:W-:Y:S01]  /*3390*/  IMAD.SHL.U32 R14, R8, 0x8, RZ ;  /* 0x00000008080e7824 */ /* 0x000fe200078e00ff */
[----:B------:R-:W-:Y:S02]  /*33a0*/  SEL R15, R15, 0x7, P4 ;  /* 0x000000070f0f7807 */ /* 0x000fe40002000000 */
[----:B------:R-:W-:Y:S02]  /*33b0*/  SEL R23, R23, 0x7, P3 ;  /* 0x0000000717177807 */ /* 0x000fe40001800000 */
[----:B------:R-:W-:Y:S02]  /*33c0*/  ISETP.NE.AND P6, PT, R47, RZ, PT ;  /* 0x000000ff2f00720c */ /* 0x000fe40003fc5270 */
[----:B------:R-:W-:Y:S02]  /*33d0*/  ISETP.NE.AND P5, PT, R46, RZ, PT ;  /* 0x000000ff2e00720c */ /* 0x000fe40003fa5270 */
[----:B------:R-:W-:-:S02]  /*33e0*/  ISETP.NE.AND P4, PT, R76, RZ, PT ;  /* 0x000000ff4c00720c */ /* 0x000fc40003f85270 */
[----:B------:R-:W-:Y:S02]  /*33f0*/  ISETP.NE.AND P3, PT, R75, RZ, PT ;  /* 0x000000ff4b00720c */ /* 0x000fe40003f65270 */
[C---:B------:R-:W-:Y:S01]  /*3400*/  ISETP.GE.AND P0, PT, R3.reuse, 0x9, PT ;  /* 0x000000090300780c */ /* 0x040fe20003f06270 */
[----:B------:R-:W-:Y:S01]  /*3410*/  IMAD R3, R3, 0xc0, R0 ;  /* 0x000000c003037824 */ /* 0x000fe200078e0200 */
[----:B------:R-:W-:Y:S02]  /*3420*/  SEL R41, R41, 0x7, P2 ;  /* 0x0000000729297807 */ /* 0x000fe40001000000 */
[----:B------:R-:W-:Y:S02]  /*3430*/  SEL R45, R45, 0x7, P1 ;  /* 0x000000072d2d7807 */ /* 0x000fe40000800000 */
[----:B------:R-:W-:Y:S02]  /*3440*/  LOP3.LUT R9, R8, 0x78, RZ, 0xc0, !PT ;  /* 0x0000007808097812 */ /* 0x000fe400078ec0ff */
[----:B------:R-:W-:-:S02]  /*3450*/  PRMT R0, R18, 0x8880, RZ ;  /* 0x0000888012007816 */ /* 0x000fc400000000ff */
[----:B------:R-:W-:Y:S02]  /*3460*/  PRMT R10, R10, 0x8880, RZ ;  /* 0x000088800a0a7816 */ /* 0x000fe400000000ff */
[----:B------:R-:W-:Y:S02]  /*3470*/  PRMT R24, R24, 0x8880, RZ ;  /* 0x0000888018187816 */ /* 0x000fe400000000ff */
[----:B------:R-:W-:Y:S02]  /*3480*/  LOP3.LUT R8, R14, 0x3f8, RZ, 0xc0, !PT ;  /* 0x000003f80e087812 */ /* 0x000fe400078ec0ff */
[----:B------:R-:W-:Y:S02]  /*3490*/  SEL R15, R15, 0x8, P3 ;  /* 0x000000080f0f7807 */ /* 0x000fe40001800000 */
[----:B------:R-:W-:Y:S02]  /*34a0*/  SEL R23, R23, 0x8, P4 ;  /* 0x0000000817177807 */ /* 0x000fe40002000000 */
[----:B------:R-:W-:-:S02]  /*34b0*/  SEL R41, R41, 0x8, P5 ;  /* 0x0000000829297807 */ /* 0x000fc40002800000 */
[----:B------:R-:W-:Y:S01]  /*34c0*/  SEL R45, R45, 0x8, P6 ;  /* 0x000000082d2d7807 */ /* 0x000fe20003000000 */
[----:B------:R-:W-:Y:S01]  /*34d0*/  IMAD R3, R2, 0x6c0, R3 ;  /* 0x000006c002037824 */ /* 0x000fe200078e0203 */
[----:B------:R-:W-:Y:S02]  /*34e0*/  LEA.HI R11, R11, R20, RZ, 0x1d ;  /* 0x000000140b0b7211 */ /* 0x000fe400078fe8ff */
[----:B------:R-:W-:Y:S01]  /*34f0*/  PRMT R0, R0, 0x7710, RZ ;  /* 0x0000771000007816 */ /* 0x000fe200000000ff */
[----:B------:R-:W-:Y:S01]  /*3500*/  BAR.SYNC.DEFER_BLOCKING 0x0 ;  /* 0x0000000000007b1d */ /* 0x000fe20000010000 */
[----:B0-----:R-:W-:Y:S02]  /*3510*/  PRMT R4, R10, 0x7710, RZ ;  /* 0x000077100a047816 */ /* 0x001fe400000000ff */
[----:B------:R-:W-:Y:S02]  /*3520*/  PRMT R6, R24, 0x7710, RZ ;  /* 0x0000771018067816 */ /* 0x000fe400000000ff */
[----:B------:R-:W-:-:S02]  /*3530*/  IADD3 R9, R8, UR4, R9 ;  /* 0x0000000408097c10 */ /* 0x000fc4000fffe009 */
[----:B------:R-:W-:Y:S02]  /*3540*/  PRMT R2, R21, 0x8880, RZ ;  /* 0x0000888015027816 */ /* 0x000fe400000000ff */
[----:B------:R-:W-:Y:S02]  /*3550*/  PRMT R15, R15, 0x8880, RZ ;  /* 0x000088800f0f7816 */ /* 0x000fe400000000ff */
[----:B------:R-:W-:Y:S02]  /*3560*/  PRMT R23, R23, 0x8880, RZ ;  /* 0x0000888017177816 */ /* 0x000fe400000000ff */
[----:B------:R-:W-:Y:S02]  /*3570*/  PRMT R41, R41, 0x8880, RZ ;  /* 0x0000888029297816 */ /* 0x000fe400000000ff */
[----:B------:R-:W-:Y:S02]  /*3580*/  PRMT R8, R45, 0x8880, RZ ;  /* 0x000088802d087816 */ /* 0x000fe400000000ff */
[----:B------:R-:W-:-:S02]  /*3590*/  PRMT R2, R2, 0x7710, RZ ;  /* 0x0000771002027816 */ /* 0x000fc400000000ff */
[----:B------:R-:W-:Y:S01]  /*35a0*/  PRMT R8, R8, 0x7710, RZ ;  /* 0x0000771008087816 */ /* 0x000fe200000000ff */
[----:B------:R0:W-:Y:S04]  /*35b0*/  STS.U8 [R11+UR4], R0 ;  /* 0x000000000b007988 */ /* 0x0001e80008000004 */
[----:B------:R1:W-:Y:S04]  /*35c0*/  STS.U8 [R11+UR4+0x10], R4 ;  /* 0x000010040b007988 */ /* 0x0003e80008000004 */
[----:B------:R2:W-:Y:S01]  /*35d0*/  STS.U8 [R11+UR4+0x18], R6 ;  /* 0x000018060b007988 */ /* 0x0005e20008000004 */
[----:B0-----:R-:W-:-:S02]  /*35e0*/  PRMT R0, R15, 0x7710, RZ ;  /* 0x000077100f007816 */ /* 0x001fc400000000ff */
[----:B-1----:R-:W-:Y:S02]  /*35f0*/  PRMT R4, R23, 0x7710, RZ ;  /* 0x0000771017047816 */ /* 0x002fe400000000ff */
[----:B--2---:R-:W-:Y:S01]  /*3600*/  PRMT R6, R41, 0x7710, RZ ;  /* 0x0000771029067816 */ /* 0x004fe200000000ff */
[----:B------:R0:W-:Y:S04]  /*3610*/  STS.U8 [R11+UR4+0x8], R2 ;  /* 0x000008020b007988 */ /* 0x0001e80008000004 */
[----:B------:R1:W-:Y:S04]  /*3620*/  STS.U8 [R11+UR4+0x20], R0 ;  /* 0x000020000b007988 */ /* 0x0003e80008000004 */
[----:B------:R1:W-:Y:S04]  /*3630*/  STS.U8 [R11+UR4+0x28], R4 ;  /* 0x000028040b007988 */ /* 0x0003e80008000004 */
[----:B------:R1:W-:Y:S04]  /*3640*/  STS.U8 [R11+UR4+0x30], R6 ;  /* 0x000030060b007988 */ /* 0x0003e80008000004 */
[----:B------:R1:W-:Y:S01]  /*3650*/  STS.U8 [R11+UR4+0x38], R8 ;  /* 0x000038080b007988 */ /* 0x0003e20008000004 */
[----:B------:R-:W-:Y:S01]  /*3660*/  BAR.SYNC.DEFER_BLOCKING 0x0 ;  /* 0x0000000000007b1d */ /* 0x000fe20000010000 */
[----:B------:R-:W-:-:S02]  /*3670*/  ISETP.LT.AND P0, PT, R13, 0x300, !P0 ;  /* 0x000003000d00780c */ /* 0x000fc40004701270 */
[----:B0-----:R-:W-:-:S04]  /*3680*/  IADD3 R2, P1, R3, UR8, RZ ;  /* 0x0000000803027c10 */ /* 0x001fc8000ff3e0ff */
[----:B------:R-:W-:-:S07]  /*3690*/  LEA.HI.X.SX32 R3, R3, UR9, 0x1, P1 ;  /* 0x0000000903037c11 */ /* 0x000fce00088f0eff */
[----:B-1----:R-:W-:Y:S05]  /*36a0*/  @!P0 EXIT ;  /* 0x000000000000894d */ /* 0x002fea0003800000 */
[----:B------:R-:W0:Y:S04]  /*36b0*/  LDS.64 R8, [R9] ;  /* 0x0000000009087984 */ /* 0x000e280000000a00 */
[----:B0-----:R-:W-:Y:S01]  /*36c0*/  STG.E.64 desc[UR6][R2.64], R8 ;  /* 0x0000000802007986 */ /* 0x001fe2000c101b06 */
[----:B------:R-:W-:Y:S05]  /*36d0*/  EXIT ;  /* 0x000000000000794d */ /* 0x000fea0003800000 */
.L_x_0:
[----:B------:R-:W-:-:S00]  /*36e0*/  BRA `(.L_x_0) ;  /* 0xfffffffc00fc7947 */ /* 0x000fc0000383ffff */
[----:B------:R-:W-:-:S00]  /*36f0*/  NOP ;  /* 0x0000000000007918 */ /* 0x000fc00000000000 */
        /* <DEDUP_REMOVED lines=8> */
.L_x_1:


//--------------------- .nv.shared.triton_poi_fused_max_pool2d_with_indices_9 --------------------------
	.section	.nv.shared.triton_poi_fused_max_pool2d_with_indices_9,"aw",@nobits
	.sectionflags	@""
	.align	16
	.zero		1024


//--------------------- .nv.constant0.triton_poi_fused_max_pool2d_with_indices_9 --------------------------
	.section	.nv.constant0.triton_poi_fused_max_pool2d_with_indices_9,"a",@progbits
	.sectionflags	@""
	.align	4
.nv.constant0.triton_poi_fused_max_pool2d_with_indices_9:
	.zero		560
